//
// Generated by NVIDIA NVVM Compiler
//
// Compiler Build ID: CL-36424714
// Cuda compilation tools, release 13.0, V13.0.88
// Based on NVVM 20.0.0
//

.version 9.0
.target sm_100
.address_size 64

	// .globl	_Z10gemvKernelPKfS0_Pfiii
// _ZZ10gemvKernelPKfS0_PfiiiE2xs has been demoted
// _ZZ9gemmTiledPKfS0_PfiiiiiiE2As has been demoted
// _ZZ9gemmTiledPKfS0_PfiiiiiiE2Bs has been demoted

.visible .entry _Z10gemvKernelPKfS0_Pfiii(
	.param .u64 .ptr .align 1 _Z10gemvKernelPKfS0_Pfiii_param_0,
	.param .u64 .ptr .align 1 _Z10gemvKernelPKfS0_Pfiii_param_1,
	.param .u64 .ptr .align 1 _Z10gemvKernelPKfS0_Pfiii_param_2,
	.param .u32 _Z10gemvKernelPKfS0_Pfiii_param_3,
	.param .u32 _Z10gemvKernelPKfS0_Pfiii_param_4,
	.param .u32 _Z10gemvKernelPKfS0_Pfiii_param_5
)
{
	.reg .pred 	%p<23>;
	.reg .b32 	%r<60>;
	.reg .b32 	%f<55>;
	.reg .b64 	%rd<25>;
	// demoted variable
	.shared .align 4 .b8 _ZZ10gemvKernelPKfS0_PfiiiE2xs[1024];
	ld.param.u64 	%rd12, [_Z10gemvKernelPKfS0_Pfiii_param_0];
	ld.param.u64 	%rd13, [_Z10gemvKernelPKfS0_Pfiii_param_1];
	ld.param.u64 	%rd11, [_Z10gemvKernelPKfS0_Pfiii_param_2];
	ld.param.u32 	%r33, [_Z10gemvKernelPKfS0_Pfiii_param_3];
	ld.param.u32 	%r31, [_Z10gemvKernelPKfS0_Pfiii_param_4];
	ld.param.u32 	%r32, [_Z10gemvKernelPKfS0_Pfiii_param_5];
	cvta.to.global.u64 	%rd1, %rd12;
	cvta.to.global.u64 	%rd2, %rd13;
	mov.u32 	%r1, %ctaid.x;
	setp.ge.s32 	%p1, %r1, %r33;
	@%p1 bra 	$L__BB0_31;
	setp.lt.s32 	%p2, %r31, 1;
	mov.f32 	%f50, 0f00000000;
	@%p2 bra 	$L__BB0_29;
	mov.u32 	%r2, %tid.x;
	shl.b32 	%r35, %r2, 2;
	mov.u32 	%r36, _ZZ10gemvKernelPKfS0_PfiiiE2xs;
	add.s32 	%r3, %r36, %r35;
	mul.lo.s32 	%r4, %r32, %r1;
	add.s32 	%r37, %r31, -1;
	shr.u32 	%r38, %r37, 8;
	add.s32 	%r5, %r38, 1;
	and.b32  	%r6, %r5, 3;
	setp.lt.u32 	%p3, %r31, 769;
	mov.f32 	%f50, 0f00000000;
	mov.b32 	%r52, 0;
	@%p3 bra 	$L__BB0_22;
	and.b32  	%r40, %r5, 33554428;
	neg.s32 	%r57, %r40;
	mul.wide.u32 	%rd14, %r2, 4;
	add.s64 	%rd15, %rd14, %rd2;
	add.s64 	%rd24, %rd15, 2048;
	add.s64 	%rd4, %rd1, 2048;
	add.s32 	%r56, %r2, %r4;
	mov.f32 	%f50, 0f00000000;
	mov.b32 	%r59, 512;
	mov.u32 	%r58, %r2;
$L__BB0_4:
	setp.ge.s32 	%p4, %r58, %r31;
	@%p4 bra 	$L__BB0_6;
	ld.global.f32 	%f21, [%rd24+-2048];
	st.shared.f32 	[%r3], %f21;
$L__BB0_6:
	mul.wide.s32 	%rd16, %r56, 4;
	add.s64 	%rd9, %rd4, %rd16;
	setp.ge.s32 	%p5, %r58, %r31;
	bar.sync 	0;
	@%p5 bra 	$L__BB0_8;
	ld.global.f32 	%f22, [%rd9+-2048];
	ld.shared.f32 	%f23, [%r3];
	fma.rn.f32 	%f50, %f22, %f23, %f50;
$L__BB0_8:
	bar.sync 	0;
	add.s32 	%r24, %r58, 256;
	setp.ge.s32 	%p6, %r24, %r31;
	@%p6 bra 	$L__BB0_10;
	ld.global.f32 	%f24, [%rd24+-1024];
	st.shared.f32 	[%r3], %f24;
$L__BB0_10:
	setp.ge.s32 	%p7, %r24, %r31;
	bar.sync 	0;
	@%p7 bra 	$L__BB0_12;
	ld.global.f32 	%f25, [%rd9+-1024];
	ld.shared.f32 	%f26, [%r3];
	fma.rn.f32 	%f50, %f25, %f26, %f50;
$L__BB0_12:
	bar.sync 	0;
	add.s32 	%r25, %r58, 512;
	setp.ge.s32 	%p8, %r25, %r31;
	@%p8 bra 	$L__BB0_14;
	ld.global.f32 	%f27, [%rd24];
	st.shared.f32 	[%r3], %f27;
$L__BB0_14:
	setp.ge.s32 	%p9, %r25, %r31;
	bar.sync 	0;
	@%p9 bra 	$L__BB0_16;
	ld.global.f32 	%f28, [%rd9];
	ld.shared.f32 	%f29, [%r3];
	fma.rn.f32 	%f50, %f28, %f29, %f50;
$L__BB0_16:
	bar.sync 	0;
	add.s32 	%r26, %r58, 768;
	setp.ge.s32 	%p10, %r26, %r31;
	@%p10 bra 	$L__BB0_18;
	ld.global.f32 	%f30, [%rd24+1024];
	st.shared.f32 	[%r3], %f30;
$L__BB0_18:
	setp.ge.s32 	%p11, %r26, %r31;
	bar.sync 	0;
	@%p11 bra 	$L__BB0_20;
	ld.global.f32 	%f31, [%rd9+1024];
	ld.shared.f32 	%f32, [%r3];
	fma.rn.f32 	%f50, %f31, %f32, %f50;
$L__BB0_20:
	bar.sync 	0;
	add.s32 	%r59, %r59, 1024;
	add.s32 	%r58, %r58, 1024;
	add.s32 	%r57, %r57, 4;
	add.s64 	%rd24, %rd24, 4096;
	add.s32 	%r56, %r56, 1024;
	setp.eq.s32 	%p12, %r57, 0;
	@%p12 bra 	$L__BB0_21;
	bra.uni 	$L__BB0_4;
$L__BB0_21:
	add.s32 	%r52, %r59, -512;
$L__BB0_22:
	setp.eq.s32 	%p13, %r6, 0;
	@%p13 bra 	$L__BB0_29;
	add.s32 	%r54, %r2, %r52;
	add.s32 	%r55, %r54, %r4;
	mul.wide.u32 	%rd17, %r54, 4;
	add.s64 	%rd23, %rd2, %rd17;
	neg.s32 	%r53, %r6;
$L__BB0_24:
	.pragma "nounroll";
	setp.ge.s32 	%p14, %r54, %r31;
	@%p14 bra 	$L__BB0_26;
	ld.global.f32 	%f33, [%rd23];
	st.shared.f32 	[%r3], %f33;
$L__BB0_26:
	setp.ge.s32 	%p15, %r54, %r31;
	bar.sync 	0;
	@%p15 bra 	$L__BB0_28;
	mul.wide.s32 	%rd18, %r55, 4;
	add.s64 	%rd19, %rd1, %rd18;
	ld.global.f32 	%f34, [%rd19];
	ld.shared.f32 	%f35, [%r3];
	fma.rn.f32 	%f50, %f34, %f35, %f50;
$L__BB0_28:
	bar.sync 	0;
	add.s32 	%r55, %r55, 256;
	add.s64 	%rd23, %rd23, 1024;
	add.s32 	%r54, %r54, 256;
	add.s32 	%r53, %r53, 1;
	setp.eq.s32 	%p16, %r53, 0;
	@%p16 bra 	$L__BB0_29;
	bra.uni 	$L__BB0_24;
$L__BB0_29:
	mov.b32 	%r41, %f50;
	shfl.sync.down.b32	%r42|%p17, %r41, 16, 31, -1;
	mov.b32 	%f36, %r42;
	add.f32 	%f37, %f50, %f36;
	mov.b32 	%r43, %f37;
	shfl.sync.down.b32	%r44|%p18, %r43, 8, 31, -1;
	mov.b32 	%f38, %r44;
	add.f32 	%f39, %f37, %f38;
	mov.b32 	%r45, %f39;
	shfl.sync.down.b32	%r46|%p19, %r45, 4, 31, -1;
	mov.b32 	%f40, %r46;
	add.f32 	%f41, %f39, %f40;
	mov.b32 	%r47, %f41;
	shfl.sync.down.b32	%r48|%p20, %r47, 2, 31, -1;
	mov.b32 	%f42, %r48;
	add.f32 	%f43, %f41, %f42;
	mov.b32 	%r49, %f43;
	shfl.sync.down.b32	%r50|%p21, %r49, 1, 31, -1;
	mov.b32 	%f44, %r50;
	add.f32 	%f16, %f43, %f44;
	mov.u32 	%r51, %tid.x;
	setp.ne.s32 	%p22, %r51, 0;
	@%p22 bra 	$L__BB0_31;
	cvta.to.global.u64 	%rd20, %rd11;
	mul.wide.u32 	%rd21, %r1, 4;
	add.s64 	%rd22, %rd20, %rd21;
	st.global.f32 	[%rd22], %f16;
$L__BB0_31:
	ret;

}
	// .globl	_Z9gemmNaivePKfS0_Pfiiiiii
.visible .entry _Z9gemmNaivePKfS0_Pfiiiiii(
	.param .u64 .ptr .align 1 _Z9gemmNaivePKfS0_Pfiiiiii_param_0,
	.param .u64 .ptr .align 1 _Z9gemmNaivePKfS0_Pfiiiiii_param_1,
	.param .u64 .ptr .align 1 _Z9gemmNaivePKfS0_Pfiiiiii_param_2,
	.param .u32 _Z9gemmNaivePKfS0_Pfiiiiii_param_3,
	.param .u32 _Z9gemmNaivePKfS0_Pfiiiiii_param_4,
	.param .u32 _Z9gemmNaivePKfS0_Pfiiiiii_param_5,
	.param .u32 _Z9gemmNaivePKfS0_Pfiiiiii_param_6,
	.param .u32 _Z9gemmNaivePKfS0_Pfiiiiii_param_7,
	.param .u32 _Z9gemmNaivePKfS0_Pfiiiiii_param_8
)
{
	.reg .pred 	%p<13>;
	.reg .b32 	%r<47>;
	.reg .b32 	%f<68>;
	.reg .b64 	%rd<40>;

	ld.param.u64 	%rd5, [_Z9gemmNaivePKfS0_Pfiiiiii_param_0];
	ld.param.u64 	%rd6, [_Z9gemmNaivePKfS0_Pfiiiiii_param_1];
	ld.param.u64 	%rd4, [_Z9gemmNaivePKfS0_Pfiiiiii_param_2];
	ld.param.u32 	%r24, [_Z9gemmNaivePKfS0_Pfiiiiii_param_3];
	ld.param.u32 	%r20, [_Z9gemmNaivePKfS0_Pfiiiiii_param_4];
	ld.param.u32 	%r25, [_Z9gemmNaivePKfS0_Pfiiiiii_param_5];
	ld.param.u32 	%r21, [_Z9gemmNaivePKfS0_Pfiiiiii_param_6];
	ld.param.u32 	%r22, [_Z9gemmNaivePKfS0_Pfiiiiii_param_7];
	ld.param.u32 	%r23, [_Z9gemmNaivePKfS0_Pfiiiiii_param_8];
	cvta.to.global.u64 	%rd1, %rd6;
	cvta.to.global.u64 	%rd2, %rd5;
	mov.u32 	%r26, %ctaid.y;
	mov.u32 	%r27, %ntid.y;
	mov.u32 	%r28, %tid.y;
	mad.lo.s32 	%r1, %r26, %r27, %r28;
	mov.u32 	%r29, %ctaid.x;
	mov.u32 	%r30, %ntid.x;
	mov.u32 	%r31, %tid.x;
	mad.lo.s32 	%r2, %r29, %r30, %r31;
	setp.ge.s32 	%p1, %r1, %r24;
	setp.ge.s32 	%p2, %r2, %r25;
	or.pred  	%p3, %p1, %p2;
	@%p3 bra 	$L__BB1_14;
	setp.lt.s32 	%p4, %r20, 1;
	mov.f32 	%f67, 0f00000000;
	@%p4 bra 	$L__BB1_13;
	mul.lo.s32 	%r3, %r21, %r1;
	and.b32  	%r4, %r20, 7;
	setp.lt.u32 	%p5, %r20, 8;
	mov.f32 	%f67, 0f00000000;
	mov.b32 	%r45, 0;
	@%p5 bra 	$L__BB1_5;
	and.b32  	%r45, %r20, 2147483640;
	neg.s32 	%r43, %r45;
	shl.b32 	%r7, %r22, 3;
	add.s64 	%rd3, %rd2, 16;
	mov.f32 	%f67, 0f00000000;
	mul.wide.s32 	%rd11, %r22, 4;
	mov.u32 	%r41, %r3;
	mov.u32 	%r42, %r2;
$L__BB1_4:
	.pragma "nounroll";
	mul.wide.s32 	%rd7, %r41, 4;
	add.s64 	%rd8, %rd3, %rd7;
	ld.global.f32 	%f17, [%rd8+-16];
	mul.wide.s32 	%rd9, %r42, 4;
	add.s64 	%rd10, %rd1, %rd9;
	ld.global.f32 	%f18, [%rd10];
	fma.rn.f32 	%f19, %f17, %f18, %f67;
	ld.global.f32 	%f20, [%rd8+-12];
	add.s64 	%rd12, %rd10, %rd11;
	ld.global.f32 	%f21, [%rd12];
	fma.rn.f32 	%f22, %f20, %f21, %f19;
	ld.global.f32 	%f23, [%rd8+-8];
	add.s64 	%rd13, %rd12, %rd11;
	ld.global.f32 	%f24, [%rd13];
	fma.rn.f32 	%f25, %f23, %f24, %f22;
	ld.global.f32 	%f26, [%rd8+-4];
	add.s64 	%rd14, %rd13, %rd11;
	ld.global.f32 	%f27, [%rd14];
	fma.rn.f32 	%f28, %f26, %f27, %f25;
	ld.global.f32 	%f29, [%rd8];
	add.s64 	%rd15, %rd14, %rd11;
	ld.global.f32 	%f30, [%rd15];
	fma.rn.f32 	%f31, %f29, %f30, %f28;
	ld.global.f32 	%f32, [%rd8+4];
	add.s64 	%rd16, %rd15, %rd11;
	ld.global.f32 	%f33, [%rd16];
	fma.rn.f32 	%f34, %f32, %f33, %f31;
	ld.global.f32 	%f35, [%rd8+8];
	add.s64 	%rd17, %rd16, %rd11;
	ld.global.f32 	%f36, [%rd17];
	fma.rn.f32 	%f37, %f35, %f36, %f34;
	ld.global.f32 	%f38, [%rd8+12];
	add.s64 	%rd18, %rd17, %rd11;
	ld.global.f32 	%f39, [%rd18];
	fma.rn.f32 	%f67, %f38, %f39, %f37;
	add.s32 	%r43, %r43, 8;
	add.s32 	%r42, %r42, %r7;
	add.s32 	%r41, %r41, 8;
	setp.ne.s32 	%p6, %r43, 0;
	@%p6 bra 	$L__BB1_4;
$L__BB1_5:
	setp.eq.s32 	%p7, %r4, 0;
	@%p7 bra 	$L__BB1_13;
	and.b32  	%r15, %r20, 3;
	setp.lt.u32 	%p8, %r4, 4;
	@%p8 bra 	$L__BB1_8;
	add.s32 	%r33, %r45, %r3;
	mul.wide.s32 	%rd19, %r33, 4;
	add.s64 	%rd20, %rd2, %rd19;
	ld.global.f32 	%f41, [%rd20];
	mad.lo.s32 	%r34, %r45, %r22, %r2;
	mul.wide.s32 	%rd21, %r34, 4;
	add.s64 	%rd22, %rd1, %rd21;
	ld.global.f32 	%f42, [%rd22];
	fma.rn.f32 	%f43, %f41, %f42, %f67;
	ld.global.f32 	%f44, [%rd20+4];
	mul.wide.s32 	%rd23, %r22, 4;
	add.s64 	%rd24, %rd22, %rd23;
	ld.global.f32 	%f45, [%rd24];
	fma.rn.f32 	%f46, %f44, %f45, %f43;
	ld.global.f32 	%f47, [%rd20+8];
	add.s64 	%rd25, %rd24, %rd23;
	ld.global.f32 	%f48, [%rd25];
	fma.rn.f32 	%f49, %f47, %f48, %f46;
	ld.global.f32 	%f50, [%rd20+12];
	add.s64 	%rd26, %rd25, %rd23;
	ld.global.f32 	%f51, [%rd26];
	fma.rn.f32 	%f67, %f50, %f51, %f49;
	add.s32 	%r45, %r45, 4;
$L__BB1_8:
	setp.eq.s32 	%p9, %r15, 0;
	@%p9 bra 	$L__BB1_13;
	setp.eq.s32 	%p10, %r15, 1;
	@%p10 bra 	$L__BB1_11;
	add.s32 	%r35, %r45, %r3;
	mul.wide.s32 	%rd27, %r35, 4;
	add.s64 	%rd28, %rd2, %rd27;
	ld.global.f32 	%f53, [%rd28];
	mad.lo.s32 	%r36, %r45, %r22, %r2;
	mul.wide.s32 	%rd29, %r36, 4;
	add.s64 	%rd30, %rd1, %rd29;
	ld.global.f32 	%f54, [%rd30];
	fma.rn.f32 	%f55, %f53, %f54, %f67;
	ld.global.f32 	%f56, [%rd28+4];
	mul.wide.s32 	%rd31, %r22, 4;
	add.s64 	%rd32, %rd30, %rd31;
	ld.global.f32 	%f57, [%rd32];
	fma.rn.f32 	%f67, %f56, %f57, %f55;
	add.s32 	%r45, %r45, 2;
$L__BB1_11:
	and.b32  	%r37, %r20, 1;
	setp.eq.b32 	%p11, %r37, 1;
	not.pred 	%p12, %p11;
	@%p12 bra 	$L__BB1_13;
	add.s32 	%r38, %r45, %r3;
	mul.wide.s32 	%rd33, %r38, 4;
	add.s64 	%rd34, %rd2, %rd33;
	ld.global.f32 	%f58, [%rd34];
	mad.lo.s32 	%r39, %r45, %r22, %r2;
	mul.wide.s32 	%rd35, %r39, 4;
	add.s64 	%rd36, %rd1, %rd35;
	ld.global.f32 	%f59, [%rd36];
	fma.rn.f32 	%f67, %f58, %f59, %f67;
$L__BB1_13:
	mad.lo.s32 	%r40, %r23, %r1, %r2;
	cvta.to.global.u64 	%rd37, %rd4;
	mul.wide.s32 	%rd38, %r40, 4;
	add.s64 	%rd39, %rd37, %rd38;
	st.global.f32 	[%rd39], %f67;
$L__BB1_14:
	ret;

}
	// .globl	_Z9gemmTiledPKfS0_Pfiiiiii
.visible .entry _Z9gemmTiledPKfS0_Pfiiiiii(
	.param .u64 .ptr .align 1 _Z9gemmTiledPKfS0_Pfiiiiii_param_0,
	.param .u64 .ptr .align 1 _Z9gemmTiledPKfS0_Pfiiiiii_param_1,
	.param .u64 .ptr .align 1 _Z9gemmTiledPKfS0_Pfiiiiii_param_2,
	.param .u32 _Z9gemmTiledPKfS0_Pfiiiiii_param_3,
	.param .u32 _Z9gemmTiledPKfS0_Pfiiiiii_param_4,
	.param .u32 _Z9gemmTiledPKfS0_Pfiiiiii_param_5,
	.param .u32 _Z9gemmTiledPKfS0_Pfiiiiii_param_6,
	.param .u32 _Z9gemmTiledPKfS0_Pfiiiiii_param_7,
	.param .u32 _Z9gemmTiledPKfS0_Pfiiiiii_param_8
)
{
	.reg .pred 	%p<26>;
	.reg .b32 	%r<72>;
	.reg .b32 	%f<181>;
	.reg .b64 	%rd<21>;
	// demoted variable
	.shared .align 4 .b8 _ZZ9gemmTiledPKfS0_PfiiiiiiE2As[1024];
	// demoted variable
	.shared .align 4 .b8 _ZZ9gemmTiledPKfS0_PfiiiiiiE2Bs[1024];
	ld.param.u64 	%rd5, [_Z9gemmTiledPKfS0_Pfiiiiii_param_0];
	ld.param.u64 	%rd6, [_Z9gemmTiledPKfS0_Pfiiiiii_param_1];
	ld.param.u32 	%r34, [_Z9gemmTiledPKfS0_Pfiiiiii_param_3];
	ld.param.u32 	%r35, [_Z9gemmTiledPKfS0_Pfiiiiii_param_4];
	ld.param.u32 	%r36, [_Z9gemmTiledPKfS0_Pfiiiiii_param_5];
	ld.param.u32 	%r37, [_Z9gemmTiledPKfS0_Pfiiiiii_param_6];
	ld.param.u32 	%r38, [_Z9gemmTiledPKfS0_Pfiiiiii_param_7];
	cvta.to.global.u64 	%rd1, %rd6;
	cvta.to.global.u64 	%rd2, %rd5;
	mov.u32 	%r40, %ctaid.y;
	shl.b32 	%r41, %r40, 4;
	mov.u32 	%r1, %tid.y;
	add.s32 	%r2, %r41, %r1;
	mov.u32 	%r42, %ctaid.x;
	shl.b32 	%r3, %r42, 4;
	mov.u32 	%r4, %tid.x;
	add.s32 	%r5, %r3, %r4;
	setp.lt.s32 	%p1, %r35, 1;
	mov.f32 	%f180, 0f00000000;
	@%p1 bra 	$L__BB2_19;
	mul.lo.s32 	%r6, %r37, %r2;
	shl.b32 	%r44, %r1, 6;
	mov.u32 	%r45, _ZZ9gemmTiledPKfS0_PfiiiiiiE2As;
	add.s32 	%r7, %r45, %r44;
	shl.b32 	%r46, %r4, 2;
	add.s32 	%r8, %r7, %r46;
	mov.u32 	%r47, _ZZ9gemmTiledPKfS0_PfiiiiiiE2Bs;
	add.s32 	%r10, %r47, %r46;
	add.s32 	%r9, %r10, %r44;
	add.s32 	%r11, %r35, -1;
	setp.lt.u32 	%p2, %r35, 17;
	mov.f32 	%f180, 0f00000000;
	mov.b32 	%r71, 0;
	@%p2 bra 	$L__BB2_13;
	shr.u32 	%r49, %r11, 4;
	add.s32 	%r50, %r49, 1;
	add.s32 	%r51, %r1, 16;
	mad.lo.s32 	%r52, %r38, %r51, %r4;
	add.s32 	%r68, %r52, %r3;
	mad.lo.s32 	%r53, %r1, %r38, %r4;
	add.s32 	%r67, %r53, %r3;
	add.s32 	%r65, %r4, %r6;
	and.b32  	%r54, %r50, 536870910;
	neg.s32 	%r64, %r54;
	mov.f32 	%f180, 0f00000000;
	mov.b32 	%r70, 16;
	mov.u32 	%r66, %r4;
	mov.u32 	%r69, %r1;
$L__BB2_3:
	setp.ge.s32 	%p3, %r2, %r34;
	mul.wide.s32 	%rd7, %r65, 4;
	add.s64 	%rd8, %rd2, %rd7;
	add.s64 	%rd3, %rd8, 64;
	setp.ge.s32 	%p4, %r66, %r35;
	mov.f32 	%f172, 0f00000000;
	or.pred  	%p5, %p3, %p4;
	@%p5 bra 	$L__BB2_5;
	ld.global.f32 	%f172, [%rd3+-64];
$L__BB2_5:
	setp.ge.s32 	%p6, %r5, %r36;
	st.shared.f32 	[%r8], %f172;
	setp.ge.s32 	%p7, %r69, %r35;
	mov.f32 	%f173, 0f00000000;
	or.pred  	%p8, %p6, %p7;
	@%p8 bra 	$L__BB2_7;
	mul.wide.s32 	%rd9, %r67, 4;
	add.s64 	%rd10, %rd1, %rd9;
	ld.global.f32 	%f173, [%rd10];
$L__BB2_7:
	st.shared.f32 	[%r9], %f173;
	bar.sync 	0;
	ld.shared.f32 	%f27, [%r7];
	ld.shared.f32 	%f28, [%r10];
	fma.rn.f32 	%f29, %f27, %f28, %f180;
	ld.shared.f32 	%f30, [%r7+4];
	ld.shared.f32 	%f31, [%r10+64];
	fma.rn.f32 	%f32, %f30, %f31, %f29;
	ld.shared.f32 	%f33, [%r7+8];
	ld.shared.f32 	%f34, [%r10+128];
	fma.rn.f32 	%f35, %f33, %f34, %f32;
	ld.shared.f32 	%f36, [%r7+12];
	ld.shared.f32 	%f37, [%r10+192];
	fma.rn.f32 	%f38, %f36, %f37, %f35;
	ld.shared.f32 	%f39, [%r7+16];
	ld.shared.f32 	%f40, [%r10+256];
	fma.rn.f32 	%f41, %f39, %f40, %f38;
	ld.shared.f32 	%f42, [%r7+20];
	ld.shared.f32 	%f43, [%r10+320];
	fma.rn.f32 	%f44, %f42, %f43, %f41;
	ld.shared.f32 	%f45, [%r7+24];
	ld.shared.f32 	%f46, [%r10+384];
	fma.rn.f32 	%f47, %f45, %f46, %f44;
	ld.shared.f32 	%f48, [%r7+28];
	ld.shared.f32 	%f49, [%r10+448];
	fma.rn.f32 	%f50, %f48, %f49, %f47;
	ld.shared.f32 	%f51, [%r7+32];
	ld.shared.f32 	%f52, [%r10+512];
	fma.rn.f32 	%f53, %f51, %f52, %f50;
	ld.shared.f32 	%f54, [%r7+36];
	ld.shared.f32 	%f55, [%r10+576];
	fma.rn.f32 	%f56, %f54, %f55, %f53;
	ld.shared.f32 	%f57, [%r7+40];
	ld.shared.f32 	%f58, [%r10+640];
	fma.rn.f32 	%f59, %f57, %f58, %f56;
	ld.shared.f32 	%f60, [%r7+44];
	ld.shared.f32 	%f61, [%r10+704];
	fma.rn.f32 	%f62, %f60, %f61, %f59;
	ld.shared.f32 	%f63, [%r7+48];
	ld.shared.f32 	%f64, [%r10+768];
	fma.rn.f32 	%f65, %f63, %f64, %f62;
	ld.shared.f32 	%f66, [%r7+52];
	ld.shared.f32 	%f67, [%r10+832];
	fma.rn.f32 	%f68, %f66, %f67, %f65;
	ld.shared.f32 	%f69, [%r7+56];
	ld.shared.f32 	%f70, [%r10+896];
	fma.rn.f32 	%f71, %f69, %f70, %f68;
	ld.shared.f32 	%f72, [%r7+60];
	ld.shared.f32 	%f73, [%r10+960];
	fma.rn.f32 	%f6, %f72, %f73, %f71;
	bar.sync 	0;
	add.s32 	%r55, %r66, 16;
	setp.ge.s32 	%p10, %r55, %r35;
	mov.f32 	%f174, 0f00000000;
	or.pred  	%p11, %p3, %p10;
	@%p11 bra 	$L__BB2_9;
	ld.global.f32 	%f174, [%rd3];
$L__BB2_9:
	st.shared.f32 	[%r8], %f174;
	add.s32 	%r56, %r69, 16;
	setp.ge.s32 	%p13, %r56, %r35;
	mov.f32 	%f175, 0f00000000;
	or.pred  	%p14, %p6, %p13;
	@%p14 bra 	$L__BB2_11;
	mul.wide.s32 	%rd11, %r68, 4;
	add.s64 	%rd12, %rd1, %rd11;
	ld.global.f32 	%f175, [%rd12];
$L__BB2_11:
	st.shared.f32 	[%r9], %f175;
	bar.sync 	0;
	ld.shared.f32 	%f75, [%r7];
	ld.shared.f32 	%f76, [%r10];
	fma.rn.f32 	%f77, %f75, %f76, %f6;
	ld.shared.f32 	%f78, [%r7+4];
	ld.shared.f32 	%f79, [%r10+64];
	fma.rn.f32 	%f80, %f78, %f79, %f77;
	ld.shared.f32 	%f81, [%r7+8];
	ld.shared.f32 	%f82, [%r10+128];
	fma.rn.f32 	%f83, %f81, %f82, %f80;
	ld.shared.f32 	%f84, [%r7+12];
	ld.shared.f32 	%f85, [%r10+192];
	fma.rn.f32 	%f86, %f84, %f85, %f83;
	ld.shared.f32 	%f87, [%r7+16];
	ld.shared.f32 	%f88, [%r10+256];
	fma.rn.f32 	%f89, %f87, %f88, %f86;
	ld.shared.f32 	%f90, [%r7+20];
	ld.shared.f32 	%f91, [%r10+320];
	fma.rn.f32 	%f92, %f90, %f91, %f89;
	ld.shared.f32 	%f93, [%r7+24];
	ld.shared.f32 	%f94, [%r10+384];
	fma.rn.f32 	%f95, %f93, %f94, %f92;
	ld.shared.f32 	%f96, [%r7+28];
	ld.shared.f32 	%f97, [%r10+448];
	fma.rn.f32 	%f98, %f96, %f97, %f95;
	ld.shared.f32 	%f99, [%r7+32];
	ld.shared.f32 	%f100, [%r10+512];
	fma.rn.f32 	%f101, %f99, %f100, %f98;
	ld.shared.f32 	%f102, [%r7+36];
	ld.shared.f32 	%f103, [%r10+576];
	fma.rn.f32 	%f104, %f102, %f103, %f101;
	ld.shared.f32 	%f105, [%r7+40];
	ld.shared.f32 	%f106, [%r10+640];
	fma.rn.f32 	%f107, %f105, %f106, %f104;
	ld.shared.f32 	%f108, [%r7+44];
	ld.shared.f32 	%f109, [%r10+704];
	fma.rn.f32 	%f110, %f108, %f109, %f107;
	ld.shared.f32 	%f111, [%r7+48];
	ld.shared.f32 	%f112, [%r10+768];
	fma.rn.f32 	%f113, %f111, %f112, %f110;
	ld.shared.f32 	%f114, [%r7+52];
	ld.shared.f32 	%f115, [%r10+832];
	fma.rn.f32 	%f116, %f114, %f115, %f113;
	ld.shared.f32 	%f117, [%r7+56];
	ld.shared.f32 	%f118, [%r10+896];
	fma.rn.f32 	%f119, %f117, %f118, %f116;
	ld.shared.f32 	%f120, [%r7+60];
	ld.shared.f32 	%f121, [%r10+960];
	fma.rn.f32 	%f180, %f120, %f121, %f119;
	bar.sync 	0;
	add.s32 	%r70, %r70, 32;
	add.s32 	%r69, %r69, 32;
	shl.b32 	%r57, %r38, 5;
	add.s32 	%r68, %r68, %r57;
	add.s32 	%r67, %r67, %r57;
	add.s32 	%r66, %r66, 32;
	add.s32 	%r65, %r65, 32;
	add.s32 	%r64, %r64, 2;
	setp.ne.s32 	%p15, %r64, 0;
	@%p15 bra 	$L__BB2_3;
	add.s32 	%r71, %r70, -16;
$L__BB2_13:
	and.b32  	%r58, %r11, 16;
	setp.ne.s32 	%p16, %r58, 0;
	@%p16 bra 	$L__BB2_19;
	setp.ge.s32 	%p17, %r2, %r34;
	add.s32 	%r32, %r71, %r4;
	add.s32 	%r33, %r71, %r1;
	setp.ge.s32 	%p18, %r32, %r35;
	mov.f32 	%f178, 0f00000000;
	or.pred  	%p19, %p17, %p18;
	@%p19 bra 	$L__BB2_16;
	add.s32 	%r60, %r32, %r6;
	mul.wide.s32 	%rd13, %r60, 4;
	add.s64 	%rd14, %rd2, %rd13;
	ld.global.f32 	%f178, [%rd14];
$L__BB2_16:
	setp.ge.s32 	%p20, %r5, %r36;
	st.shared.f32 	[%r8], %f178;
	setp.ge.s32 	%p21, %r33, %r35;
	mov.f32 	%f179, 0f00000000;
	or.pred  	%p22, %p20, %p21;
	@%p22 bra 	$L__BB2_18;
	mad.lo.s32 	%r61, %r33, %r38, %r5;
	mul.wide.s32 	%rd15, %r61, 4;
	add.s64 	%rd16, %rd1, %rd15;
	ld.global.f32 	%f179, [%rd16];
$L__BB2_18:
	st.shared.f32 	[%r9], %f179;
	bar.sync 	0;
	ld.shared.f32 	%f124, [%r7];
	ld.shared.f32 	%f125, [%r10];
	fma.rn.f32 	%f126, %f124, %f125, %f180;
	ld.shared.f32 	%f127, [%r7+4];
	ld.shared.f32 	%f128, [%r10+64];
	fma.rn.f32 	%f129, %f127, %f128, %f126;
	ld.shared.f32 	%f130, [%r7+8];
	ld.shared.f32 	%f131, [%r10+128];
	fma.rn.f32 	%f132, %f130, %f131, %f129;
	ld.shared.f32 	%f133, [%r7+12];
	ld.shared.f32 	%f134, [%r10+192];
	fma.rn.f32 	%f135, %f133, %f134, %f132;
	ld.shared.f32 	%f136, [%r7+16];
	ld.shared.f32 	%f137, [%r10+256];
	fma.rn.f32 	%f138, %f136, %f137, %f135;
	ld.shared.f32 	%f139, [%r7+20];
	ld.shared.f32 	%f140, [%r10+320];
	fma.rn.f32 	%f141, %f139, %f140, %f138;
	ld.shared.f32 	%f142, [%r7+24];
	ld.shared.f32 	%f143, [%r10+384];
	fma.rn.f32 	%f144, %f142, %f143, %f141;
	ld.shared.f32 	%f145, [%r7+28];
	ld.shared.f32 	%f146, [%r10+448];
	fma.rn.f32 	%f147, %f145, %f146, %f144;
	ld.shared.f32 	%f148, [%r7+32];
	ld.shared.f32 	%f149, [%r10+512];
	fma.rn.f32 	%f150, %f148, %f149, %f147;
	ld.shared.f32 	%f151, [%r7+36];
	ld.shared.f32 	%f152, [%r10+576];
	fma.rn.f32 	%f153, %f151, %f152, %f150;
	ld.shared.f32 	%f154, [%r7+40];
	ld.shared.f32 	%f155, [%r10+640];
	fma.rn.f32 	%f156, %f154, %f155, %f153;
	ld.shared.f32 	%f157, [%r7+44];
	ld.shared.f32 	%f158, [%r10+704];
	fma.rn.f32 	%f159, %f157, %f158, %f156;
	ld.shared.f32 	%f160, [%r7+48];
	ld.shared.f32 	%f161, [%r10+768];
	fma.rn.f32 	%f162, %f160, %f161, %f159;
	ld.shared.f32 	%f163, [%r7+52];
	ld.shared.f32 	%f164, [%r10+832];
	fma.rn.f32 	%f165, %f163, %f164, %f162;
	ld.shared.f32 	%f166, [%r7+56];
	ld.shared.f32 	%f167, [%r10+896];
	fma.rn.f32 	%f168, %f166, %f167, %f165;
	ld.shared.f32 	%f169, [%r7+60];
	ld.shared.f32 	%f170, [%r10+960];
	fma.rn.f32 	%f180, %f169, %f170, %f168;
	bar.sync 	0;
$L__BB2_19:
	setp.ge.s32 	%p23, %r2, %r34;
	setp.ge.s32 	%p24, %r5, %r36;
	or.pred  	%p25, %p23, %p24;
	@%p25 bra 	$L__BB2_21;
	ld.param.u32 	%r63, [_Z9gemmTiledPKfS0_Pfiiiiii_param_8];
	ld.param.u64 	%rd20, [_Z9gemmTiledPKfS0_Pfiiiiii_param_2];
	mad.lo.s32 	%r62, %r63, %r2, %r5;
	cvta.to.global.u64 	%rd17, %rd20;
	mul.wide.s32 	%rd18, %r62, 4;
	add.s64 	%rd19, %rd17, %rd18;
	st.global.f32 	[%rd19], %f180;
$L__BB2_21:
	ret;

}
	// .globl	_Z8ewKernelIL2EW0EEvPKfS2_Pfiii
.visible .entry _Z8ewKernelIL2EW0EEvPKfS2_Pfiii(
	.param .u64 .ptr .align 1 _Z8ewKernelIL2EW0EEvPKfS2_Pfiii_param_0,
	.param .u64 .ptr .align 1 _Z8ewKernelIL2EW0EEvPKfS2_Pfiii_param_1,
	.param .u64 .ptr .align 1 _Z8ewKernelIL2EW0EEvPKfS2_Pfiii_param_2,
	.param .u32 _Z8ewKernelIL2EW0EEvPKfS2_Pfiii_param_3,
	.param .u32 _Z8ewKernelIL2EW0EEvPKfS2_Pfiii_param_4,
	.param .u32 _Z8ewKernelIL2EW0EEvPKfS2_Pfiii_param_5
)
{
	.reg .pred 	%p<4>;
	.reg .b32 	%r<13>;
	.reg .b32 	%f<4>;
	.reg .b64 	%rd<11>;

	ld.param.u64 	%rd1, [_Z8ewKernelIL2EW0EEvPKfS2_Pfiii_param_0];
	ld.param.u64 	%rd2, [_Z8ewKernelIL2EW0EEvPKfS2_Pfiii_param_1];
	ld.param.u64 	%rd3, [_Z8ewKernelIL2EW0EEvPKfS2_Pfiii_param_2];
	ld.param.u32 	%r4, [_Z8ewKernelIL2EW0EEvPKfS2_Pfiii_param_3];
	ld.param.u32 	%r5, [_Z8ewKernelIL2EW0EEvPKfS2_Pfiii_param_4];
	ld.param.u32 	%r3, [_Z8ewKernelIL2EW0EEvPKfS2_Pfiii_param_5];
	mov.u32 	%r6, %ctaid.y;
	mov.u32 	%r7, %ntid.y;
	mov.u32 	%r8, %tid.y;
	mad.lo.s32 	%r1, %r6, %r7, %r8;
	mov.u32 	%r9, %ctaid.x;
	mov.u32 	%r10, %ntid.x;
	mov.u32 	%r11, %tid.x;
	mad.lo.s32 	%r2, %r9, %r10, %r11;
	setp.ge.s32 	%p1, %r1, %r4;
	setp.ge.s32 	%p2, %r2, %r5;
	or.pred  	%p3, %p1, %p2;
	@%p3 bra 	$L__BB3_2;
	cvta.to.global.u64 	%rd4, %rd1;
	cvta.to.global.u64 	%rd5, %rd2;
	cvta.to.global.u64 	%rd6, %rd3;
	mad.lo.s32 	%r12, %r3, %r1, %r2;
	mul.wide.s32 	%rd7, %r12, 4;
	add.s64 	%rd8, %rd4, %rd7;
	ld.global.f32 	%f1, [%rd8];
	add.s64 	%rd9, %rd5, %rd7;
	ld.global.f32 	%f2, [%rd9];
	add.f32 	%f3, %f1, %f2;
	add.s64 	%rd10, %rd6, %rd7;
	st.global.f32 	[%rd10], %f3;
$L__BB3_2:
	ret;

}
	// .globl	_Z8ewKernelIL2EW1EEvPKfS2_Pfiii
.visible .entry _Z8ewKernelIL2EW1EEvPKfS2_Pfiii(
	.param .u64 .ptr .align 1 _Z8ewKernelIL2EW1EEvPKfS2_Pfiii_param_0,
	.param .u64 .ptr .align 1 _Z8ewKernelIL2EW1EEvPKfS2_Pfiii_param_1,
	.param .u64 .ptr .align 1 _Z8ewKernelIL2EW1EEvPKfS2_Pfiii_param_2,
	.param .u32 _Z8ewKernelIL2EW1EEvPKfS2_Pfiii_param_3,
	.param .u32 _Z8ewKernelIL2EW1EEvPKfS2_Pfiii_param_4,
	.param .u32 _Z8ewKernelIL2EW1EEvPKfS2_Pfiii_param_5
)
{
	.reg .pred 	%p<4>;
	.reg .b32 	%r<13>;
	.reg .b32 	%f<4>;
	.reg .b64 	%rd<11>;

	ld.param.u64 	%rd1, [_Z8ewKernelIL2EW1EEvPKfS2_Pfiii_param_0];
	ld.param.u64 	%rd2, [_Z8ewKernelIL2EW1EEvPKfS2_Pfiii_param_1];
	ld.param.u64 	%rd3, [_Z8ewKernelIL2EW1EEvPKfS2_Pfiii_param_2];
	ld.param.u32 	%r4, [_Z8ewKernelIL2EW1EEvPKfS2_Pfiii_param_3];
	ld.param.u32 	%r5, [_Z8ewKernelIL2EW1EEvPKfS2_Pfiii_param_4];
	ld.param.u32 	%r3, [_Z8ewKernelIL2EW1EEvPKfS2_Pfiii_param_5];
	mov.u32 	%r6, %ctaid.y;
	mov.u32 	%r7, %ntid.y;
	mov.u32 	%r8, %tid.y;
	mad.lo.s32 	%r1, %r6, %r7, %r8;
	mov.u32 	%r9, %ctaid.x;
	mov.u32 	%r10, %ntid.x;
	mov.u32 	%r11, %tid.x;
	mad.lo.s32 	%r2, %r9, %r10, %r11;
	setp.ge.s32 	%p1, %r1, %r4;
	setp.ge.s32 	%p2, %r2, %r5;
	or.pred  	%p3, %p1, %p2;
	@%p3 bra 	$L__BB4_2;
	cvta.to.global.u64 	%rd4, %rd1;
	cvta.to.global.u64 	%rd5, %rd2;
	cvta.to.global.u64 	%rd6, %rd3;
	mad.lo.s32 	%r12, %r3, %r1, %r2;
	mul.wide.s32 	%rd7, %r12, 4;
	add.s64 	%rd8, %rd4, %rd7;
	ld.global.f32 	%f1, [%rd8];
	add.s64 	%rd9, %rd5, %rd7;
	ld.global.f32 	%f2, [%rd9];
	sub.f32 	%f3, %f1, %f2;
	add.s64 	%rd10, %rd6, %rd7;
	st.global.f32 	[%rd10], %f3;
$L__BB4_2:
	ret;

}
	// .globl	_Z8ewKernelIL2EW2EEvPKfS2_Pfiii
.visible .entry _Z8ewKernelIL2EW2EEvPKfS2_Pfiii(
	.param .u64 .ptr .align 1 _Z8ewKernelIL2EW2EEvPKfS2_Pfiii_param_0,
	.param .u64 .ptr .align 1 _Z8ewKernelIL2EW2EEvPKfS2_Pfiii_param_1,
	.param .u64 .ptr .align 1 _Z8ewKernelIL2EW2EEvPKfS2_Pfiii_param_2,
	.param .u32 _Z8ewKernelIL2EW2EEvPKfS2_Pfiii_param_3,
	.param .u32 _Z8ewKernelIL2EW2EEvPKfS2_Pfiii_param_4,
	.param .u32 _Z8ewKernelIL2EW2EEvPKfS2_Pfiii_param_5
)
{
	.reg .pred 	%p<4>;
	.reg .b32 	%r<13>;
	.reg .b32 	%f<4>;
	.reg .b64 	%rd<11>;

	ld.param.u64 	%rd1, [_Z8ewKernelIL2EW2EEvPKfS2_Pfiii_param_0];
	ld.param.u64 	%rd2, [_Z8ewKernelIL2EW2EEvPKfS2_Pfiii_param_1];
	ld.param.u64 	%rd3, [_Z8ewKernelIL2EW2EEvPKfS2_Pfiii_param_2];
	ld.param.u32 	%r4, [_Z8ewKernelIL2EW2EEvPKfS2_Pfiii_param_3];
	ld.param.u32 	%r5, [_Z8ewKernelIL2EW2EEvPKfS2_Pfiii_param_4];
	ld.param.u32 	%r3, [_Z8ewKernelIL2EW2EEvPKfS2_Pfiii_param_5];
	mov.u32 	%r6, %ctaid.y;
	mov.u32 	%r7, %ntid.y;
	mov.u32 	%r8, %tid.y;
	mad.lo.s32 	%r1, %r6, %r7, %r8;
	mov.u32 	%r9, %ctaid.x;
	mov.u32 	%r10, %ntid.x;
	mov.u32 	%r11, %tid.x;
	mad.lo.s32 	%r2, %r9, %r10, %r11;
	setp.ge.s32 	%p1, %r1, %r4;
	setp.ge.s32 	%p2, %r2, %r5;
	or.pred  	%p3, %p1, %p2;
	@%p3 bra 	$L__BB5_2;
	cvta.to.global.u64 	%rd4, %rd1;
	cvta.to.global.u64 	%rd5, %rd2;
	cvta.to.global.u64 	%rd6, %rd3;
	mad.lo.s32 	%r12, %r3, %r1, %r2;
	mul.wide.s32 	%rd7, %r12, 4;
	add.s64 	%rd8, %rd4, %rd7;
	ld.global.f32 	%f1, [%rd8];
	add.s64 	%rd9, %rd5, %rd7;
	ld.global.f32 	%f2, [%rd9];
	mul.f32 	%f3, %f1, %f2;
	add.s64 	%rd10, %rd6, %rd7;
	st.global.f32 	[%rd10], %f3;
$L__BB5_2:
	ret;

}
	// .globl	_Z8ewKernelIL2EW3EEvPKfS2_Pfiii
.visible .entry _Z8ewKernelIL2EW3EEvPKfS2_Pfiii(
	.param .u64 .ptr .align 1 _Z8ewKernelIL2EW3EEvPKfS2_Pfiii_param_0,
	.param .u64 .ptr .align 1 _Z8ewKernelIL2EW3EEvPKfS2_Pfiii_param_1,
	.param .u64 .ptr .align 1 _Z8ewKernelIL2EW3EEvPKfS2_Pfiii_param_2,
	.param .u32 _Z8ewKernelIL2EW3EEvPKfS2_Pfiii_param_3,
	.param .u32 _Z8ewKernelIL2EW3EEvPKfS2_Pfiii_param_4,
	.param .u32 _Z8ewKernelIL2EW3EEvPKfS2_Pfiii_param_5
)
{
	.reg .pred 	%p<4>;
	.reg .b32 	%r<13>;
	.reg .b32 	%f<4>;
	.reg .b64 	%rd<11>;

	ld.param.u64 	%rd1, [_Z8ewKernelIL2EW3EEvPKfS2_Pfiii_param_0];
	ld.param.u64 	%rd2, [_Z8ewKernelIL2EW3EEvPKfS2_Pfiii_param_1];
	ld.param.u64 	%rd3, [_Z8ewKernelIL2EW3EEvPKfS2_Pfiii_param_2];
	ld.param.u32 	%r4, [_Z8ewKernelIL2EW3EEvPKfS2_Pfiii_param_3];
	ld.param.u32 	%r5, [_Z8ewKernelIL2EW3EEvPKfS2_Pfiii_param_4];
	ld.param.u32 	%r3, [_Z8ewKernelIL2EW3EEvPKfS2_Pfiii_param_5];
	mov.u32 	%r6, %ctaid.y;
	mov.u32 	%r7, %ntid.y;
	mov.u32 	%r8, %tid.y;
	mad.lo.s32 	%r1, %r6, %r7, %r8;
	mov.u32 	%r9, %ctaid.x;
	mov.u32 	%r10, %ntid.x;
	mov.u32 	%r11, %tid.x;
	mad.lo.s32 	%r2, %r9, %r10, %r11;
	setp.ge.s32 	%p1, %r1, %r4;
	setp.ge.s32 	%p2, %r2, %r5;
	or.pred  	%p3, %p1, %p2;
	@%p3 bra 	$L__BB6_2;
	cvta.to.global.u64 	%rd4, %rd1;
	cvta.to.global.u64 	%rd5, %rd2;
	cvta.to.global.u64 	%rd6, %rd3;
	mad.lo.s32 	%r12, %r3, %r1, %r2;
	mul.wide.s32 	%rd7, %r12, 4;
	add.s64 	%rd8, %rd4, %rd7;
	ld.global.f32 	%f1, [%rd8];
	add.s64 	%rd9, %rd5, %rd7;
	ld.global.f32 	%f2, [%rd9];
	div.rn.f32 	%f3, %f1, %f2;
	add.s64 	%rd10, %rd6, %rd7;
	st.global.f32 	[%rd10], %f3;
$L__BB6_2:
	ret;

}


// ===== COMPILED SASS (sm_100) =====

	.target	sm_100

	.elftype	@"ET_EXEC"


//--------------------- .note.nv.tkinfo           --------------------------
	.section	.note.nv.tkinfo,"",@"SHT_NOTE"
	.sectionflags	@"SHF_NOTE_NV_TKINFO"
	.tkinfo
        /*0018*/ 	.word	0x00000002
        /*0030*/ 	.string	""
        /*0030*/ 	.string	"ptxas"
        /*0030*/ 	.string	"Cuda compilation tools, release 13.0, V13.0.88"
        /*0030*/ 	.string	"Build cuda_13.0.r13.0/compiler.36424714_0"
        /*0030*/ 	.string	"-arch sm_100 -m 64 "



//--------------------- .note.nv.cuinfo           --------------------------
	.section	.note.nv.cuinfo,"",@"SHT_NOTE"
	.sectionflags	@"SHF_NOTE_NV_CUINFO"
        /*0018*/ 	.short	0x0002
        /*001a*/ 	.short	0x0064
        /*001c*/ 	.short	0x0082
	.zero		2


//--------------------- .nv.info                  --------------------------
	.section	.nv.info,"",@"SHT_CUDA_INFO"
	.align	4


	//----- nvinfo : EIATTR_REGCOUNT
	.align		4
        /*0000*/ 	.byte	0x04, 0x2f
        /*0002*/ 	.short	(.L_1 - .L_0)
	.align		4
.L_0:
        /*0004*/ 	.word	index@(_Z10gemvKernelPKfS0_Pfiii)
        /*0008*/ 	.word	0x00000019


	//----- nvinfo : EIATTR_FRAME_SIZE
	.align		4
.L_1:
        /*000c*/ 	.byte	0x04, 0x11
        /*000e*/ 	.short	(.L_3 - .L_2)
	.align		4
.L_2:
        /*0010*/ 	.word	index@(_Z10gemvKernelPKfS0_Pfiii)
        /*0014*/ 	.word	0x00000000


	//----- nvinfo : EIATTR_REGCOUNT
	.align		4
.L_3:
        /*0018*/ 	.byte	0x04, 0x2f
        /*001a*/ 	.short	(.L_5 - .L_4)
	.align		4
.L_4:
        /*001c*/ 	.word	index@(_Z9gemmNaivePKfS0_Pfiiiiii)
        /*0020*/ 	.word	0x00000020


	//----- nvinfo : EIATTR_FRAME_SIZE
	.align		4
.L_5:
        /*0024*/ 	.byte	0x04, 0x11
        /*0026*/ 	.short	(.L_7 - .L_6)
	.align		4
.L_6:
        /*0028*/ 	.word	index@(_Z9gemmNaivePKfS0_Pfiiiiii)
        /*002c*/ 	.word	0x00000000


	//----- nvinfo : EIATTR_REGCOUNT
	.align		4
.L_7:
        /*0030*/ 	.byte	0x04, 0x2f
        /*0032*/ 	.short	(.L_9 - .L_8)
	.align		4
.L_8:
        /*0034*/ 	.word	index@(_Z9gemmTiledPKfS0_Pfiiiiii)
        /*0038*/ 	.word	0x00000020


	//----- nvinfo : EIATTR_FRAME_SIZE
	.align		4
.L_9:
        /*003c*/ 	.byte	0x04, 0x11
        /*003e*/ 	.short	(.L_11 - .L_10)
	.align		4
.L_10:
        /*0040*/ 	.word	index@(_Z9gemmTiledPKfS0_Pfiiiiii)
        /*0044*/ 	.word	0x00000000


	//----- nvinfo : EIATTR_REGCOUNT
	.align		4
.L_11:
        /*0048*/ 	.byte	0x04, 0x2f
        /*004a*/ 	.short	(.L_13 - .L_12)
	.align		4
.L_12:
        /*004c*/ 	.word	index@(_Z8ewKernelIL2EW0EEvPKfS2_Pfiii)
        /*0050*/ 	.word	0x0000000c


	//----- nvinfo : EIATTR_FRAME_SIZE
	.align		4
.L_13:
        /*0054*/ 	.byte	0x04, 0x11
        /*0056*/ 	.short	(.L_15 - .L_14)
	.align		4
.L_14:
        /*0058*/ 	.word	index@(_Z8ewKernelIL2EW0EEvPKfS2_Pfiii)
        /*005c*/ 	.word	0x00000000


	//----- nvinfo : EIATTR_REGCOUNT
	.align		4
.L_15:
        /*0060*/ 	.byte	0x04, 0x2f
        /*0062*/ 	.short	(.L_17 - .L_16)
	.align		4
.L_16:
        /*0064*/ 	.word	index@(_Z8ewKernelIL2EW1EEvPKfS2_Pfiii)
        /*0068*/ 	.word	0x0000000c


	//----- nvinfo : EIATTR_FRAME_SIZE
	.align		4
.L_17:
        /*006c*/ 	.byte	0x04, 0x11
        /*006e*/ 	.short	(.L_19 - .L_18)
	.align		4
.L_18:
        /*0070*/ 	.word	index@(_Z8ewKernelIL2EW1EEvPKfS2_Pfiii)
        /*0074*/ 	.word	0x00000000


	//----- nvinfo : EIATTR_REGCOUNT
	.align		4
.L_19:
        /*0078*/ 	.byte	0x04, 0x2f
        /*007a*/ 	.short	(.L_21 - .L_20)
	.align		4
.L_20:
        /*007c*/ 	.word	index@(_Z8ewKernelIL2EW2EEvPKfS2_Pfiii)
        /*0080*/ 	.word	0x0000000c


	//----- nvinfo : EIATTR_FRAME_SIZE
	.align		4
.L_21:
        /*0084*/ 	.byte	0x04, 0x11
        /*0086*/ 	.short	(.L_23 - .L_22)
	.align		4
.L_22:
        /*0088*/ 	.word	index@(_Z8ewKernelIL2EW2EEvPKfS2_Pfiii)
        /*008c*/ 	.word	0x00000000


	//----- nvinfo : EIATTR_REGCOUNT
	.align		4
.L_23:
        /*0090*/ 	.byte	0x04, 0x2f
        /*0092*/ 	.short	(.L_25 - .L_24)
	.align		4
.L_24:
        /*0094*/ 	.word	index@(_Z8ewKernelIL2EW3EEvPKfS2_Pfiii)
        /*0098*/ 	.word	0x00000010


	//----- nvinfo : EIATTR_FRAME_SIZE
	.align		4
.L_25:
        /*009c*/ 	.byte	0x04, 0x11
        /*009e*/ 	.short	(.L_27 - .L_26)
	.align		4
.L_26:
        /*00a0*/ 	.word	index@($__internal_0_$__cuda_sm3x_div_rn_noftz_f32_slowpath)
        /*00a4*/ 	.word	0x00000000


	//----- nvinfo : EIATTR_FRAME_SIZE
	.align		4
.L_27:
        /*00a8*/ 	.byte	0x04, 0x11
        /*00aa*/ 	.short	(.L_29 - .L_28)
	.align		4
.L_28:
        /*00ac*/ 	.word	index@(_Z8ewKernelIL2EW3EEvPKfS2_Pfiii)
        /*00b0*/ 	.word	0x00000000


	//----- nvinfo : EIATTR_MIN_STACK_SIZE
	.align		4
.L_29:
        /*00b4*/ 	.byte	0x04, 0x12
        /*00b6*/ 	.short	(.L_31 - .L_30)
	.align		4
.L_30:
        /*00b8*/ 	.word	index@(_Z8ewKernelIL2EW3EEvPKfS2_Pfiii)
        /*00bc*/ 	.word	0x00000000


	//----- nvinfo : EIATTR_MIN_STACK_SIZE
	.align		4
.L_31:
        /*00c0*/ 	.byte	0x04, 0x12
        /*00c2*/ 	.short	(.L_33 - .L_32)
	.align		4
.L_32:
        /*00c4*/ 	.word	index@(_Z8ewKernelIL2EW2EEvPKfS2_Pfiii)
        /*00c8*/ 	.word	0x00000000


	//----- nvinfo : EIATTR_MIN_STACK_SIZE
	.align		4
.L_33:
        /*00cc*/ 	.byte	0x04, 0x12
        /*00ce*/ 	.short	(.L_35 - .L_34)
	.align		4
.L_34:
        /*00d0*/ 	.word	index@(_Z8ewKernelIL2EW1EEvPKfS2_Pfiii)
        /*00d4*/ 	.word	0x00000000


	//----- nvinfo : EIATTR_MIN_STACK_SIZE
	.align		4
.L_35:
        /*00d8*/ 	.byte	0x04, 0x12
        /*00da*/ 	.short	(.L_37 - .L_36)
	.align		4
.L_36:
        /*00dc*/ 	.word	index@(_Z8ewKernelIL2EW0EEvPKfS2_Pfiii)
        /*00e0*/ 	.word	0x00000000


	//----- nvinfo : EIATTR_MIN_STACK_SIZE
	.align		4
.L_37:
        /*00e4*/ 	.byte	0x04, 0x12
        /*00e6*/ 	.short	(.L_39 - .L_38)
	.align		4
.L_38:
        /*00e8*/ 	.word	index@(_Z9gemmTiledPKfS0_Pfiiiiii)
        /*00ec*/ 	.word	0x00000000


	//----- nvinfo : EIATTR_MIN_STACK_SIZE
	.align		4
.L_39:
        /*00f0*/ 	.byte	0x04, 0x12
        /*00f2*/ 	.short	(.L_41 - .L_40)
	.align		4
.L_40:
        /*00f4*/ 	.word	index@(_Z9gemmNaivePKfS0_Pfiiiiii)
        /*00f8*/ 	.word	0x00000000


	//----- nvinfo : EIATTR_MIN_STACK_SIZE
	.align		4
.L_41:
        /*00fc*/ 	.byte	0x04, 0x12
        /*00fe*/ 	.short	(.L_43 - .L_42)
	.align		4
.L_42:
        /*0100*/ 	.word	index@(_Z10gemvKernelPKfS0_Pfiii)
        /*0104*/ 	.word	0x00000000
.L_43:


//--------------------- .nv.compat                --------------------------
	.section	.nv.compat,"",@"SHT_CUDA_COMPAT_INFO"
	.align	4
        /*0000*/ 	.byte	0x02, 0x09, 0x00, 0x00, 0x02, 0x02, 0x01, 0x00, 0x02, 0x05, 0x05, 0x00, 0x03, 0x07, 0x01, 0x01
        /*0010*/ 	.byte	0x02, 0x03, 0x00, 0x00, 0x02, 0x06, 0x01, 0x00, 0x04, 0x0b, 0x08, 0x00, 0x01, 0x00, 0x00, 0x00
        /*0020*/ 	.byte	0x00, 0x00, 0x00, 0x00


//--------------------- .nv.info._Z8ewKernelIL2EW3EEvPKfS2_Pfiii --------------------------
	.section	.nv.info._Z8ewKernelIL2EW3EEvPKfS2_Pfiii,"",@"SHT_CUDA_INFO"
	.sectionflags	@""
	.align	4


	//----- nvinfo : EIATTR_CUDA_API_VERSION
	.align		4
        /*0000*/ 	.byte	0x04, 0x37
        /*0002*/ 	.short	(.L_45 - .L_44)
.L_44:
        /*0004*/ 	.word	0x00000082


	//----- nvinfo : EIATTR_KPARAM_INFO
	.align		4
.L_45:
        /*0008*/ 	.byte	0x04, 0x17
        /*000a*/ 	.short	(.L_47 - .L_46)
.L_46:
        /*000c*/ 	.word	0x00000000
        /*0010*/ 	.short	0x0005
        /*0012*/ 	.short	0x0020
        /*0014*/ 	.byte	0x00, 0xf0, 0x11, 0x00


	//----- nvinfo : EIATTR_KPARAM_INFO
	.align		4
.L_47:
        /*0018*/ 	.byte	0x04, 0x17
        /*001a*/ 	.short	(.L_49 - .L_48)
.L_48:
        /*001c*/ 	.word	0x00000000
        /*0020*/ 	.short	0x0004
        /*0022*/ 	.short	0x001c
        /*0024*/ 	.byte	0x00, 0xf0, 0x11, 0x00


	//----- nvinfo : EIATTR_KPARAM_INFO
	.align		4
.L_49:
        /*0028*/ 	.byte	0x04, 0x17
        /*002a*/ 	.short	(.L_51 - .L_50)
.L_50:
        /*002c*/ 	.word	0x00000000
        /*0030*/ 	.short	0x0003
        /*0032*/ 	.short	0x0018
        /*0034*/ 	.byte	0x00, 0xf0, 0x11, 0x00


	//----- nvinfo : EIATTR_KPARAM_INFO
	.align		4
.L_51:
        /*0038*/ 	.byte	0x04, 0x17
        /*003a*/ 	.short	(.L_53 - .L_52)
.L_52:
        /*003c*/ 	.word	0x00000000
        /*0040*/ 	.short	0x0002
        /*0042*/ 	.short	0x0010
        /*0044*/ 	.byte	0x00, 0xf5, 0x21, 0x00


	//----- nvinfo : EIATTR_KPARAM_INFO
	.align		4
.L_53:
        /*0048*/ 	.byte	0x04, 0x17
        /*004a*/ 	.short	(.L_55 - .L_54)
.L_54:
        /*004c*/ 	.word	0x00000000
        /*0050*/ 	.short	0x0001
        /*0052*/ 	.short	0x0008
        /*0054*/ 	.byte	0x00, 0xf5, 0x21, 0x00


	//----- nvinfo : EIATTR_KPARAM_INFO
	.align		4
.L_55:
        /*0058*/ 	.byte	0x04, 0x17
        /*005a*/ 	.short	(.L_57 - .L_56)
.L_56:
        /*005c*/ 	.word	0x00000000
        /*0060*/ 	.short	0x0000
        /*0062*/ 	.short	0x0000
        /*0064*/ 	.byte	0x00, 0xf5, 0x21, 0x00


	//----- nvinfo : EIATTR_SPARSE_MMA_MASK
	.align		4
.L_57:
        /*0068*/ 	.byte	0x03, 0x50
        /*006a*/ 	.short	0x0000


	//----- nvinfo : EIATTR_MAXREG_COUNT
	.align		4
        /*006c*/ 	.byte	0x03, 0x1b
        /*006e*/ 	.short	0x00ff


	//----- nvinfo : EIATTR_MERCURY_ISA_VERSION
	.align		4
        /*0070*/ 	.byte	0x03, 0x5f
        /*0072*/ 	.short	0x0101


	//----- nvinfo : EIATTR_VRC_CTA_INIT_COUNT
	.align		4
        /*0074*/ 	.byte	0x02, 0x4a
	.zero		1
	.zero		1


	//----- nvinfo : EIATTR_EXIT_INSTR_OFFSETS
	.align		4
        /*0078*/ 	.byte	0x04, 0x1c
        /*007a*/ 	.short	(.L_59 - .L_58)


	//   ....[0]....
.L_58:
        /*007c*/ 	.word	0x000000c0


	//   ....[1]....
        /*0080*/ 	.word	0x00000260


	//----- nvinfo : EIATTR_CRS_STACK_SIZE
	.align		4
.L_59:
        /*0084*/ 	.byte	0x04, 0x1e
        /*0086*/ 	.short	(.L_61 - .L_60)
.L_60:
        /*0088*/ 	.word	0x00000000


	//----- nvinfo : EIATTR_CBANK_PARAM_SIZE
	.align		4
.L_61:
        /*008c*/ 	.byte	0x03, 0x19
        /*008e*/ 	.short	0x0024


	//----- nvinfo : EIATTR_PARAM_CBANK
	.align		4
        /*0090*/ 	.byte	0x04, 0x0a
        /*0092*/ 	.short	(.L_63 - .L_62)
	.align		4
.L_62:
        /*0094*/ 	.word	index@(.nv.constant0._Z8ewKernelIL2EW3EEvPKfS2_Pfiii)
        /*0098*/ 	.short	0x0380
        /*009a*/ 	.short	0x0024


	//----- nvinfo : EIATTR_SW_WAR
	.align		4
.L_63:
        /*009c*/ 	.byte	0x04, 0x36
        /*009e*/ 	.short	(.L_65 - .L_64)
.L_64:
        /*00a0*/ 	.word	0x00000008
.L_65:


//--------------------- .nv.info._Z8ewKernelIL2EW2EEvPKfS2_Pfiii --------------------------
	.section	.nv.info._Z8ewKernelIL2EW2EEvPKfS2_Pfiii,"",@"SHT_CUDA_INFO"
	.sectionflags	@""
	.align	4


	//----- nvinfo : EIATTR_CUDA_API_VERSION
	.align		4
        /*0000*/ 	.byte	0x04, 0x37
        /*0002*/ 	.short	(.L_67 - .L_66)
.L_66:
        /*0004*/ 	.word	0x00000082


	//----- nvinfo : EIATTR_KPARAM_INFO
	.align		4
.L_67:
        /*0008*/ 	.byte	0x04, 0x17
        /*000a*/ 	.short	(.L_69 - .L_68)
.L_68:
        /*000c*/ 	.word	0x00000000
        /*0010*/ 	.short	0x0005
        /*0012*/ 	.short	0x0020
        /*0014*/ 	.byte	0x00, 0xf0, 0x11, 0x00


	//----- nvinfo : EIATTR_KPARAM_INFO
	.align		4
.L_69:
        /*0018*/ 	.byte	0x04, 0x17
        /*001a*/ 	.short	(.L_71 - .L_70)
.L_70:
        /*001c*/ 	.word	0x00000000
        /*0020*/ 	.short	0x0004
        /*0022*/ 	.short	0x001c
        /*0024*/ 	.byte	0x00, 0xf0, 0x11, 0x00


	//----- nvinfo : EIATTR_KPARAM_INFO
	.align		4
.L_71:
        /*0028*/ 	.byte	0x04, 0x17
        /*002a*/ 	.short	(.L_73 - .L_72)
.L_72:
        /*002c*/ 	.word	0x00000000
        /*0030*/ 	.short	0x0003
        /*0032*/ 	.short	0x0018
        /*0034*/ 	.byte	0x00, 0xf0, 0x11, 0x00


	//----- nvinfo : EIATTR_KPARAM_INFO
	.align		4
.L_73:
        /*0038*/ 	.byte	0x04, 0x17
        /*003a*/ 	.short	(.L_75 - .L_74)
.L_74:
        /*003c*/ 	.word	0x00000000
        /*0040*/ 	.short	0x0002
        /*0042*/ 	.short	0x0010
        /*0044*/ 	.byte	0x00, 0xf5, 0x21, 0x00


	//----- nvinfo : EIATTR_KPARAM_INFO
	.align		4
.L_75:
        /*0048*/ 	.byte	0x04, 0x17
        /*004a*/ 	.short	(.L_77 - .L_76)
.L_76:
        /*004c*/ 	.word	0x00000000
        /*0050*/ 	.short	0x0001
        /*0052*/ 	.short	0x0008
        /*0054*/ 	.byte	0x00, 0xf5, 0x21, 0x00


	//----- nvinfo : EIATTR_KPARAM_INFO
	.align		4
.L_77:
        /*0058*/ 	.byte	0x04, 0x17
        /*005a*/ 	.short	(.L_79 - .L_78)
.L_78:
        /*005c*/ 	.word	0x00000000
        /*0060*/ 	.short	0x0000
        /*0062*/ 	.short	0x0000
        /*0064*/ 	.byte	0x00, 0xf5, 0x21, 0x00


	//----- nvinfo : EIATTR_SPARSE_MMA_MASK
	.align		4
.L_79:
        /*0068*/ 	.byte	0x03, 0x50
        /*006a*/ 	.short	0x0000


	//----- nvinfo : EIATTR_MAXREG_COUNT
	.align		4
        /*006c*/ 	.byte	0x03, 0x1b
        /*006e*/ 	.short	0x00ff


	//----- nvinfo : EIATTR_MERCURY_ISA_VERSION
	.align		4
        /*0070*/ 	.byte	0x03, 0x5f
        /*0072*/ 	.short	0x0101


	//----- nvinfo : EIATTR_VRC_CTA_INIT_COUNT
	.align		4
        /*0074*/ 	.byte	0x02, 0x4a
	.zero		1
	.zero		1


	//----- nvinfo : EIATTR_EXIT_INSTR_OFFSETS
	.align		4
        /*0078*/ 	.byte	0x04, 0x1c
        /*007a*/ 	.short	(.L_81 - .L_80)


	//   ....[0]....
.L_80:
        /*007c*/ 	.word	0x000000c0


	//   ....[1]....
        /*0080*/ 	.word	0x000001a0


	//----- nvinfo : EIATTR_CBANK_PARAM_SIZE
	.align		4
.L_81:
        /*0084*/ 	.byte	0x03, 0x19
        /*0086*/ 	.short	0x0024


	//----- nvinfo : EIATTR_PARAM_CBANK
	.align		4
        /*0088*/ 	.byte	0x04, 0x0a
        /*008a*/ 	.short	(.L_83 - .L_82)
	.align		4
.L_82:
        /*008c*/ 	.word	index@(.nv.constant0._Z8ewKernelIL2EW2EEvPKfS2_Pfiii)
        /*0090*/ 	.short	0x0380
        /*0092*/ 	.short	0x0024


	//----- nvinfo : EIATTR_SW_WAR
	.align		4
.L_83:
        /*0094*/ 	.byte	0x04, 0x36
        /*0096*/ 	.short	(.L_85 - .L_84)
.L_84:
        /*0098*/ 	.word	0x00000008
.L_85:


//--------------------- .nv.info._Z8ewKernelIL2EW1EEvPKfS2_Pfiii --------------------------
	.section	.nv.info._Z8ewKernelIL2EW1EEvPKfS2_Pfiii,"",@"SHT_CUDA_INFO"
	.sectionflags	@""
	.align	4


	//----- nvinfo : EIATTR_CUDA_API_VERSION
	.align		4
        /*0000*/ 	.byte	0x04, 0x37
        /*0002*/ 	.short	(.L_87 - .L_86)
.L_86:
        /*0004*/ 	.word	0x00000082


	//----- nvinfo : EIATTR_KPARAM_INFO
	.align		4
.L_87:
        /*0008*/ 	.byte	0x04, 0x17
        /*000a*/ 	.short	(.L_89 - .L_88)
.L_88:
        /*000c*/ 	.word	0x00000000
        /*0010*/ 	.short	0x0005
        /*0012*/ 	.short	0x0020
        /*0014*/ 	.byte	0x00, 0xf0, 0x11, 0x00


	//----- nvinfo : EIATTR_KPARAM_INFO
	.align		4
.L_89:
        /*0018*/ 	.byte	0x04, 0x17
        /*001a*/ 	.short	(.L_91 - .L_90)
.L_90:
        /*001c*/ 	.word	0x00000000
        /*0020*/ 	.short	0x0004
        /*0022*/ 	.short	0x001c
        /*0024*/ 	.byte	0x00, 0xf0, 0x11, 0x00


	//----- nvinfo : EIATTR_KPARAM_INFO
	.align		4
.L_91:
        /*0028*/ 	.byte	0x04, 0x17
        /*002a*/ 	.short	(.L_93 - .L_92)
.L_92:
        /*002c*/ 	.word	0x00000000
        /*0030*/ 	.short	0x0003
        /*0032*/ 	.short	0x0018
        /*0034*/ 	.byte	0x00, 0xf0, 0x11, 0x00


	//----- nvinfo : EIATTR_KPARAM_INFO
	.align		4
.L_93:
        /*0038*/ 	.byte	0x04, 0x17
        /*003a*/ 	.short	(.L_95 - .L_94)
.L_94:
        /*003c*/ 	.word	0x00000000
        /*0040*/ 	.short	0x0002
        /*0042*/ 	.short	0x0010
        /*0044*/ 	.byte	0x00, 0xf5, 0x21, 0x00


	//----- nvinfo : EIATTR_KPARAM_INFO
	.align		4
.L_95:
        /*0048*/ 	.byte	0x04, 0x17
        /*004a*/ 	.short	(.L_97 - .L_96)
.L_96:
        /*004c*/ 	.word	0x00000000
        /*0050*/ 	.short	0x0001
        /*0052*/ 	.short	0x0008
        /*0054*/ 	.byte	0x00, 0xf5, 0x21, 0x00


	//----- nvinfo : EIATTR_KPARAM_INFO
	.align		4
.L_97:
        /*0058*/ 	.byte	0x04, 0x17
        /*005a*/ 	.short	(.L_99 - .L_98)
.L_98:
        /*005c*/ 	.word	0x00000000
        /*0060*/ 	.short	0x0000
        /*0062*/ 	.short	0x0000
        /*0064*/ 	.byte	0x00, 0xf5, 0x21, 0x00


	//----- nvinfo : EIATTR_SPARSE_MMA_MASK
	.align		4
.L_99:
        /*0068*/ 	.byte	0x03, 0x50
        /*006a*/ 	.short	0x0000


	//----- nvinfo : EIATTR_MAXREG_COUNT
	.align		4
        /*006c*/ 	.byte	0x03, 0x1b
        /*006e*/ 	.short	0x00ff


	//----- nvinfo : EIATTR_MERCURY_ISA_VERSION
	.align		4
        /*0070*/ 	.byte	0x03, 0x5f
        /*0072*/ 	.short	0x0101


	//----- nvinfo : EIATTR_VRC_CTA_INIT_COUNT
	.align		4
        /*0074*/ 	.byte	0x02, 0x4a
	.zero		1
	.zero		1


	//----- nvinfo : EIATTR_EXIT_INSTR_OFFSETS
	.align		4
        /*0078*/ 	.byte	0x04, 0x1c
        /*007a*/ 	.short	(.L_101 - .L_100)


	//   ....[0]....
.L_100:
        /*007c*/ 	.word	0x000000c0


	//   ....[1]....
        /*0080*/ 	.word	0x000001a0


	//----- nvinfo : EIATTR_CBANK_PARAM_SIZE
	.align		4
.L_101:
        /*0084*/ 	.byte	0x03, 0x19
        /*0086*/ 	.short	0x0024


	//----- nvinfo : EIATTR_PARAM_CBANK
	.align		4
        /*0088*/ 	.byte	0x04, 0x0a
        /*008a*/ 	.short	(.L_103 - .L_102)
	.align		4
.L_102:
        /*008c*/ 	.word	index@(.nv.constant0._Z8ewKernelIL2EW1EEvPKfS2_Pfiii)
        /*0090*/ 	.short	0x0380
        /*0092*/ 	.short	0x0024


	//----- nvinfo : EIATTR_SW_WAR
	.align		4
.L_103:
        /*0094*/ 	.byte	0x04, 0x36
        /*0096*/ 	.short	(.L_105 - .L_104)
.L_104:
        /*0098*/ 	.word	0x00000008
.L_105:


//--------------------- .nv.info._Z8ewKernelIL2EW0EEvPKfS2_Pfiii --------------------------
	.section	.nv.info._Z8ewKernelIL2EW0EEvPKfS2_Pfiii,"",@"SHT_CUDA_INFO"
	.sectionflags	@""
	.align	4


	//----- nvinfo : EIATTR_CUDA_API_VERSION
	.align		4
        /*0000*/ 	.byte	0x04, 0x37
        /*0002*/ 	.short	(.L_107 - .L_106)
.L_106:
        /*0004*/ 	.word	0x00000082


	//----- nvinfo : EIATTR_KPARAM_INFO
	.align		4
.L_107:
        /*0008*/ 	.byte	0x04, 0x17
        /*000a*/ 	.short	(.L_109 - .L_108)
.L_108:
        /*000c*/ 	.word	0x00000000
        /*0010*/ 	.short	0x0005
        /*0012*/ 	.short	0x0020
        /*0014*/ 	.byte	0x00, 0xf0, 0x11, 0x00


	//----- nvinfo : EIATTR_KPARAM_INFO
	.align		4
.L_109:
        /*0018*/ 	.byte	0x04, 0x17
        /*001a*/ 	.short	(.L_111 - .L_110)
.L_110:
        /*001c*/ 	.word	0x00000000
        /*0020*/ 	.short	0x0004
        /*0022*/ 	.short	0x001c
        /*0024*/ 	.byte	0x00, 0xf0, 0x11, 0x00


	//----- nvinfo : EIATTR_KPARAM_INFO
	.align		4
.L_111:
        /*0028*/ 	.byte	0x04, 0x17
        /*002a*/ 	.short	(.L_113 - .L_112)
.L_112:
        /*002c*/ 	.word	0x00000000
        /*0030*/ 	.short	0x0003
        /*0032*/ 	.short	0x0018
        /*0034*/ 	.byte	0x00, 0xf0, 0x11, 0x00


	//----- nvinfo : EIATTR_KPARAM_INFO
	.align		4
.L_113:
        /*0038*/ 	.byte	0x04, 0x17
        /*003a*/ 	.short	(.L_115 - .L_114)
.L_114:
        /*003c*/ 	.word	0x00000000
        /*0040*/ 	.short	0x0002
        /*0042*/ 	.short	0x0010
        /*0044*/ 	.byte	0x00, 0xf5, 0x21, 0x00


	//----- nvinfo : EIATTR_KPARAM_INFO
	.align		4
.L_115:
        /*0048*/ 	.byte	0x04, 0x17
        /*004a*/ 	.short	(.L_117 - .L_116)
.L_116:
        /*004c*/ 	.word	0x00000000
        /*0050*/ 	.short	0x0001
        /*0052*/ 	.short	0x0008
        /*0054*/ 	.byte	0x00, 0xf5, 0x21, 0x00


	//----- nvinfo : EIATTR_KPARAM_INFO
	.align		4
.L_117:
        /*0058*/ 	.byte	0x04, 0x17
        /*005a*/ 	.short	(.L_119 - .L_118)
.L_118:
        /*005c*/ 	.word	0x00000000
        /*0060*/ 	.short	0x0000
        /*0062*/ 	.short	0x0000
        /*0064*/ 	.byte	0x00, 0xf5, 0x21, 0x00


	//----- nvinfo : EIATTR_SPARSE_MMA_MASK
	.align		4
.L_119:
        /*0068*/ 	.byte	0x03, 0x50
        /*006a*/ 	.short	0x0000


	//----- nvinfo : EIATTR_MAXREG_COUNT
	.align		4
        /*006c*/ 	.byte	0x03, 0x1b
        /*006e*/ 	.short	0x00ff


	//----- nvinfo : EIATTR_MERCURY_ISA_VERSION
	.align		4
        /*0070*/ 	.byte	0x03, 0x5f
        /*0072*/ 	.short	0x0101


	//----- nvinfo : EIATTR_VRC_CTA_INIT_COUNT
	.align		4
        /*0074*/ 	.byte	0x02, 0x4a
	.zero		1
	.zero		1


	//----- nvinfo : EIATTR_EXIT_INSTR_OFFSETS
	.align		4
        /*0078*/ 	.byte	0x04, 0x1c
        /*007a*/ 	.short	(.L_121 - .L_120)


	//   ....[0]....
.L_120:
        /*007c*/ 	.word	0x000000c0


	//   ....[1]....
        /*0080*/ 	.word	0x000001a0


	//----- nvinfo : EIATTR_CBANK_PARAM_SIZE
	.align		4
.L_121:
        /*0084*/ 	.byte	0x03, 0x19
        /*0086*/ 	.short	0x0024


	//----- nvinfo : EIATTR_PARAM_CBANK
	.align		4
        /*0088*/ 	.byte	0x04, 0x0a
        /*008a*/ 	.short	(.L_123 - .L_122)
	.align		4
.L_122:
        /*008c*/ 	.word	index@(.nv.constant0._Z8ewKernelIL2EW0EEvPKfS2_Pfiii)
        /*0090*/ 	.short	0x0380
        /*0092*/ 	.short	0x0024


	//----- nvinfo : EIATTR_SW_WAR
	.align		4
.L_123:
        /*0094*/ 	.byte	0x04, 0x36
        /*0096*/ 	.short	(.L_125 - .L_124)
.L_124:
        /*0098*/ 	.word	0x00000008
.L_125:


//--------------------- .nv.info._Z9gemmTiledPKfS0_Pfiiiiii --------------------------
	.section	.nv.info._Z9gemmTiledPKfS0_Pfiiiiii,"",@"SHT_CUDA_INFO"
	.sectionflags	@""
	.align	4


	//----- nvinfo : EIATTR_CUDA_API_VERSION
	.align		4
        /*0000*/ 	.byte	0x04, 0x37
        /*0002*/ 	.short	(.L_127 - .L_126)
.L_126:
        /*0004*/ 	.word	0x00000082


	//----- nvinfo : EIATTR_KPARAM_INFO
	.align		4
.L_127:
        /*0008*/ 	.byte	0x04, 0x17
        /*000a*/ 	.short	(.L_129 - .L_128)
.L_128:
        /*000c*/ 	.word	0x00000000
        /*0010*/ 	.short	0x0008
        /*0012*/ 	.short	0x002c
        /*0014*/ 	.byte	0x00, 0xf0, 0x11, 0x00


	//----- nvinfo : EIATTR_KPARAM_INFO
	.align		4
.L_129:
        /*0018*/ 	.byte	0x04, 0x17
        /*001a*/ 	.short	(.L_131 - .L_130)
.L_130:
        /*001c*/ 	.word	0x00000000
        /*0020*/ 	.short	0x0007
        /*0022*/ 	.short	0x0028
        /*0024*/ 	.byte	0x00, 0xf0, 0x11, 0x00


	//----- nvinfo : EIATTR_KPARAM_INFO
	.align		4
.L_131:
        /*0028*/ 	.byte	0x04, 0x17
        /*002a*/ 	.short	(.L_133 - .L_132)
.L_132:
        /*002c*/ 	.word	0x00000000
        /*0030*/ 	.short	0x0006
        /*0032*/ 	.short	0x0024
        /*0034*/ 	.byte	0x00, 0xf0, 0x11, 0x00


	//----- nvinfo : EIATTR_KPARAM_INFO
	.align		4
.L_133:
        /*0038*/ 	.byte	0x04, 0x17
        /*003a*/ 	.short	(.L_135 - .L_134)
.L_134:
        /*003c*/ 	.word	0x00000000
        /*0040*/ 	.short	0x0005
        /*0042*/ 	.short	0x0020
        /*0044*/ 	.byte	0x00, 0xf0, 0x11, 0x00


	//----- nvinfo : EIATTR_KPARAM_INFO
	.align		4
.L_135:
        /*0048*/ 	.byte	0x04, 0x17
        /*004a*/ 	.short	(.L_137 - .L_136)
.L_136:
        /*004c*/ 	.word	0x00000000
        /*0050*/ 	.short	0x0004
        /*0052*/ 	.short	0x001c
        /*0054*/ 	.byte	0x00, 0xf0, 0x11, 0x00


	//----- nvinfo : EIATTR_KPARAM_INFO
	.align		4
.L_137:
        /*0058*/ 	.byte	0x04, 0x17
        /*005a*/ 	.short	(.L_139 - .L_138)
.L_138:
        /*005c*/ 	.word	0x00000000
        /*0060*/ 	.short	0x0003
        /*0062*/ 	.short	0x0018
        /*0064*/ 	.byte	0x00, 0xf0, 0x11, 0x00


	//----- nvinfo : EIATTR_KPARAM_INFO
	.align		4
.L_139:
        /*0068*/ 	.byte	0x04, 0x17
        /*006a*/ 	.short	(.L_141 - .L_140)
.L_140:
        /*006c*/ 	.word	0x00000000
        /*0070*/ 	.short	0x0002
        /*0072*/ 	.short	0x0010
        /*0074*/ 	.byte	0x00, 0xf5, 0x21, 0x00


	//----- nvinfo : EIATTR_KPARAM_INFO
	.align		4
.L_141:
        /*0078*/ 	.byte	0x04, 0x17
        /*007a*/ 	.short	(.L_143 - .L_142)
.L_142:
        /*007c*/ 	.word	0x00000000
        /*0080*/ 	.short	0x0001
        /*0082*/ 	.short	0x0008
        /*0084*/ 	.byte	0x00, 0xf5, 0x21, 0x00


	//----- nvinfo : EIATTR_KPARAM_INFO
	.align		4
.L_143:
        /*0088*/ 	.byte	0x04, 0x17
        /*008a*/ 	.short	(.L_145 - .L_144)
.L_144:
        /*008c*/ 	.word	0x00000000
        /*0090*/ 	.short	0x0000
        /*0092*/ 	.short	0x0000
        /*0094*/ 	.byte	0x00, 0xf5, 0x21, 0x00


	//----- nvinfo : EIATTR_SPARSE_MMA_MASK
	.align		4
.L_145:
        /*0098*/ 	.byte	0x03, 0x50
        /*009a*/ 	.short	0x0000


	//----- nvinfo : EIATTR_MAXREG_COUNT
	.align		4
        /*009c*/ 	.byte	0x03, 0x1b
        /*009e*/ 	.short	0x00ff


	//----- nvinfo : EIATTR_NUM_BARRIERS
	.align		4
        /*00a0*/ 	.byte	0x02, 0x4c
        /*00a2*/ 	.byte	0x01
	.zero		1


	//----- nvinfo : EIATTR_MERCURY_ISA_VERSION
	.align		4
        /*00a4*/ 	.byte	0x03, 0x5f
        /*00a6*/ 	.short	0x0101


	//----- nvinfo : EIATTR_VRC_CTA_INIT_COUNT
	.align		4
        /*00a8*/ 	.byte	0x02, 0x4a
	.zero		1
	.zero		1


	//----- nvinfo : EIATTR_EXIT_INSTR_OFFSETS
	.align		4
        /*00ac*/ 	.byte	0x04, 0x1c
        /*00ae*/ 	.short	(.L_147 - .L_146)


	//   ....[0]....
.L_146:
        /*00b0*/ 	.word	0x00000df0


	//   ....[1]....
        /*00b4*/ 	.word	0x00000e50


	//----- nvinfo : EIATTR_CBANK_PARAM_SIZE
	.align		4
.L_147:
        /*00b8*/ 	.byte	0x03, 0x19
        /*00ba*/ 	.short	0x0030


	//----- nvinfo : EIATTR_PARAM_CBANK
	.align		4
        /*00bc*/ 	.byte	0x04, 0x0a
        /*00be*/ 	.short	(.L_149 - .L_148)
	.align		4
.L_148:
        /*00c0*/ 	.word	index@(.nv.constant0._Z9gemmTiledPKfS0_Pfiiiiii)
        /*00c4*/ 	.short	0x0380
        /*00c6*/ 	.short	0x0030


	//----- nvinfo : EIATTR_SW_WAR
	.align		4
.L_149:
        /*00c8*/ 	.byte	0x04, 0x36
        /*00ca*/ 	.short	(.L_151 - .L_150)
.L_150:
        /*00cc*/ 	.word	0x00000008
.L_151:


//--------------------- .nv.info._Z9gemmNaivePKfS0_Pfiiiiii --------------------------
	.section	.nv.info._Z9gemmNaivePKfS0_Pfiiiiii,"",@"SHT_CUDA_INFO"
	.sectionflags	@""
	.align	4


	//----- nvinfo : EIATTR_CUDA_API_VERSION
	.align		4
        /*0000*/ 	.byte	0x04, 0x37
        /*0002*/ 	.short	(.L_153 - .L_152)
.L_152:
        /*0004*/ 	.word	0x00000082


	//----- nvinfo : EIATTR_KPARAM_INFO
	.align		4
.L_153:
        /*0008*/ 	.byte	0x04, 0x17
        /*000a*/ 	.short	(.L_155 - .L_154)
.L_154:
        /*000c*/ 	.word	0x00000000
        /*0010*/ 	.short	0x0008
        /*0012*/ 	.short	0x002c
        /*0014*/ 	.byte	0x00, 0xf0, 0x11, 0x00


	//----- nvinfo : EIATTR_KPARAM_INFO
	.align		4
.L_155:
        /*0018*/ 	.byte	0x04, 0x17
        /*001a*/ 	.short	(.L_157 - .L_156)
.L_156:
        /*001c*/ 	.word	0x00000000
        /*0020*/ 	.short	0x0007
        /*0022*/ 	.short	0x0028
        /*0024*/ 	.byte	0x00, 0xf0, 0x11, 0x00


	//----- nvinfo : EIATTR_KPARAM_INFO
	.align		4
.L_157:
        /*0028*/ 	.byte	0x04, 0x17
        /*002a*/ 	.short	(.L_159 - .L_158)
.L_158:
        /*002c*/ 	.word	0x00000000
        /*0030*/ 	.short	0x0006
        /*0032*/ 	.short	0x0024
        /*0034*/ 	.byte	0x00, 0xf0, 0x11, 0x00


	//----- nvinfo : EIATTR_KPARAM_INFO
	.align		4
.L_159:
        /*0038*/ 	.byte	0x04, 0x17
        /*003a*/ 	.short	(.L_161 - .L_160)
.L_160:
        /*003c*/ 	.word	0x00000000
        /*0040*/ 	.short	0x0005
        /*0042*/ 	.short	0x0020
        /*0044*/ 	.byte	0x00, 0xf0, 0x11, 0x00


	//----- nvinfo : EIATTR_KPARAM_INFO
	.align		4
.L_161:
        /*0048*/ 	.byte	0x04, 0x17
        /*004a*/ 	.short	(.L_163 - .L_162)
.L_162:
        /*004c*/ 	.word	0x00000000
        /*0050*/ 	.short	0x0004
        /*0052*/ 	.short	0x001c
        /*0054*/ 	.byte	0x00, 0xf0, 0x11, 0x00


	//----- nvinfo : EIATTR_KPARAM_INFO
	.align		4
.L_163:
        /*0058*/ 	.byte	0x04, 0x17
        /*005a*/ 	.short	(.L_165 - .L_164)
.L_164:
        /*005c*/ 	.word	0x00000000
        /*0060*/ 	.short	0x0003
        /*0062*/ 	.short	0x0018
        /*0064*/ 	.byte	0x00, 0xf0, 0x11, 0x00


	//----- nvinfo : EIATTR_KPARAM_INFO
	.align		4
.L_165:
        /*0068*/ 	.byte	0x04, 0x17
        /*006a*/ 	.short	(.L_167 - .L_166)
.L_166:
        /*006c*/ 	.word	0x00000000
        /*0070*/ 	.short	0x0002
        /*0072*/ 	.short	0x0010
        /*0074*/ 	.byte	0x00, 0xf5, 0x21, 0x00


	//----- nvinfo : EIATTR_KPARAM_INFO
	.align		4
.L_167:
        /*0078*/ 	.byte	0x04, 0x17
        /*007a*/ 	.short	(.L_169 - .L_168)
.L_168:
        /*007c*/ 	.word	0x00000000
        /*0080*/ 	.short	0x0001
        /*0082*/ 	.short	0x0008
        /*0084*/ 	.byte	0x00, 0xf5, 0x21, 0x00


	//----- nvinfo : EIATTR_KPARAM_INFO
	.align		4
.L_169:
        /*0088*/ 	.byte	0x04, 0x17
        /*008a*/ 	.short	(.L_171 - .L_170)
.L_170:
        /*008c*/ 	.word	0x00000000
        /*0090*/ 	.short	0x0000
        /*0092*/ 	.short	0x0000
        /*0094*/ 	.byte	0x00, 0xf5, 0x21, 0x00


	//----- nvinfo : EIATTR_SPARSE_MMA_MASK
	.align		4
.L_171:
        /*0098*/ 	.byte	0x03, 0x50
        /*009a*/ 	.short	0x0000


	//----- nvinfo : EIATTR_MAXREG_COUNT
	.align		4
        /*009c*/ 	.byte	0x03, 0x1b
        /*009e*/ 	.short	0x00ff


	//----- nvinfo : EIATTR_MERCURY_ISA_VERSION
	.align		4
        /*00a0*/ 	.byte	0x03, 0x5f
        /*00a2*/ 	.short	0x0101


	//----- nvinfo : EIATTR_VRC_CTA_INIT_COUNT
	.align		4
        /*00a4*/ 	.byte	0x02, 0x4a
	.zero		1
	.zero		1


	//----- nvinfo : EIATTR_EXIT_INSTR_OFFSETS
	.align		4
        /*00a8*/ 	.byte	0x04, 0x1c
        /*00aa*/ 	.short	(.L_173 - .L_172)


	//   ....[0]....
.L_172:
        /*00ac*/ 	.word	0x000000d0


	//   ....[1]....
        /*00b0*/ 	.word	0x000008b0


	//----- nvinfo : EIATTR_CBANK_PARAM_SIZE
	.align		4
.L_173:
        /*00b4*/ 	.byte	0x03, 0x19
        /*00b6*/ 	.short	0x0030


	//----- nvinfo : EIATTR_PARAM_CBANK
	.align		4
        /*00b8*/ 	.byte	0x04, 0x0a
        /*00ba*/ 	.short	(.L_175 - .L_174)
	.align		4
.L_174:
        /*00bc*/ 	.word	index@(.nv.constant0._Z9gemmNaivePKfS0_Pfiiiiii)
        /*00c0*/ 	.short	0x0380
        /*00c2*/ 	.short	0x0030


	//----- nvinfo : EIATTR_SW_WAR
	.align		4
.L_175:
        /*00c4*/ 	.byte	0x04, 0x36
        /*00c6*/ 	.short	(.L_177 - .L_176)
.L_176:
        /*00c8*/ 	.word	0x00000008
.L_177:


//--------------------- .nv.info._Z10gemvKernelPKfS0_Pfiii --------------------------
	.section	.nv.info._Z10gemvKernelPKfS0_Pfiii,"",@"SHT_CUDA_INFO"
	.sectionflags	@""
	.align	4


	//----- nvinfo : EIATTR_CUDA_API_VERSION
	.align		4
        /*0000*/ 	.byte	0x04, 0x37
        /*0002*/ 	.short	(.L_179 - .L_178)
.L_178:
        /*0004*/ 	.word	0x00000082


	//----- nvinfo : EIATTR_KPARAM_INFO
	.align		4
.L_179:
        /*0008*/ 	.byte	0x04, 0x17
        /*000a*/ 	.short	(.L_181 - .L_180)
.L_180:
        /*000c*/ 	.word	0x00000000
        /*0010*/ 	.short	0x0005
        /*0012*/ 	.short	0x0020
        /*0014*/ 	.byte	0x00, 0xf0, 0x11, 0x00


	//----- nvinfo : EIATTR_KPARAM_INFO
	.align		4
.L_181:
        /*0018*/ 	.byte	0x04, 0x17
        /*001a*/ 	.short	(.L_183 - .L_182)
.L_182:
        /*001c*/ 	.word	0x00000000
        /*0020*/ 	.short	0x0004
        /*0022*/ 	.short	0x001c
        /*0024*/ 	.byte	0x00, 0xf0, 0x11, 0x00


	//----- nvinfo : EIATTR_KPARAM_INFO
	.align		4
.L_183:
        /*0028*/ 	.byte	0x04, 0x17
        /*002a*/ 	.short	(.L_185 - .L_184)
.L_184:
        /*002c*/ 	.word	0x00000000
        /*0030*/ 	.short	0x0003
        /*0032*/ 	.short	0x0018
        /*0034*/ 	.byte	0x00, 0xf0, 0x11, 0x00


	//----- nvinfo : EIATTR_KPARAM_INFO
	.align		4
.L_185:
        /*0038*/ 	.byte	0x04, 0x17
        /*003a*/ 	.short	(.L_187 - .L_186)
.L_186:
        /*003c*/ 	.word	0x00000000
        /*0040*/ 	.short	0x0002
        /*0042*/ 	.short	0x0010
        /*0044*/ 	.byte	0x00, 0xf5, 0x21, 0x00


	//----- nvinfo : EIATTR_KPARAM_INFO
	.align		4
.L_187:
        /*0048*/ 	.byte	0x04, 0x17
        /*004a*/ 	.short	(.L_189 - .L_188)
.L_188:
        /*004c*/ 	.word	0x00000000
        /*0050*/ 	.short	0x0001
        /*0052*/ 	.short	0x0008
        /*0054*/ 	.byte	0x00, 0xf5, 0x21, 0x00


	//----- nvinfo : EIATTR_KPARAM_INFO
	.align		4
.L_189:
        /*0058*/ 	.byte	0x04, 0x17
        /*005a*/ 	.short	(.L_191 - .L_190)
.L_190:
        /*005c*/ 	.word	0x00000000
        /*0060*/ 	.short	0x0000
        /*0062*/ 	.short	0x0000
        /*0064*/ 	.byte	0x00, 0xf5, 0x21, 0x00


	//----- nvinfo : EIATTR_SPARSE_MMA_MASK
	.align		4
.L_191:
        /*0068*/ 	.byte	0x03, 0x50
        /*006a*/ 	.short	0x0000


	//----- nvinfo : EIATTR_MAXREG_COUNT
	.align		4
        /*006c*/ 	.byte	0x03, 0x1b
        /*006e*/ 	.short	0x00ff


	//----- nvinfo : EIATTR_NUM_BARRIERS
	.align		4
        /*0070*/ 	.byte	0x02, 0x4c
        /*0072*/ 	.byte	0x01
	.zero		1


	//----- nvinfo : EIATTR_MERCURY_ISA_VERSION
	.align		4
        /*0074*/ 	.byte	0x03, 0x5f
        /*0076*/ 	.short	0x0101


	//----- nvinfo : EIATTR_COOP_GROUP_MASK_REGIDS
	.align		4
        /*0078*/ 	.byte	0x04, 0x29
        /*007a*/ 	.short	(.L_193 - .L_192)


	//   ....[0]....
.L_192:
        /*007c*/ 	.word	0xffffffff


	//   ....[1]....
        /*0080*/ 	.word	0xffffffff


	//   ....[2]....
        /*0084*/ 	.word	0xffffffff


	//   ....[3]....
        /*0088*/ 	.word	0xffffffff


	//   ....[4]....
        /*008c*/ 	.word	0xffffffff


	//----- nvinfo : EIATTR_COOP_GROUP_INSTR_OFFSETS
	.align		4
.L_193:
        /*0090*/ 	.byte	0x04, 0x28
        /*0092*/ 	.short	(.L_195 - .L_194)


	//   ....[0]....
.L_194:
        /*0094*/ 	.word	0x00000a70


	//   ....[1]....
        /*0098*/ 	.word	0x00000aa0


	//   ....[2]....
        /*009c*/ 	.word	0x00000ad0


	//   ....[3]....
        /*00a0*/ 	.word	0x00000af0


	//   ....[4]....
        /*00a4*/ 	.word	0x00000b10


	//----- nvinfo : EIATTR_VRC_CTA_INIT_COUNT
	.align		4
.L_195:
        /*00a8*/ 	.byte	0x02, 0x4a
	.zero		1
	.zero		1


	//----- nvinfo : EIATTR_EXIT_INSTR_OFFSETS
	.align		4
        /*00ac*/ 	.byte	0x04, 0x1c
        /*00ae*/ 	.short	(.L_197 - .L_196)


	//   ....[0]....
.L_196:
        /*00b0*/ 	.word	0x00000040


	//   ....[1]....
        /*00b4*/ 	.word	0x00000b20


	//   ....[2]....
        /*00b8*/ 	.word	0x00000b70


	//----- nvinfo : EIATTR_CBANK_PARAM_SIZE
	.align		4
.L_197:
        /*00bc*/ 	.byte	0x03, 0x19
        /*00be*/ 	.short	0x0024


	//----- nvinfo : EIATTR_PARAM_CBANK
	.align		4
        /*00c0*/ 	.byte	0x04, 0x0a
        /*00c2*/ 	.short	(.L_199 - .L_198)
	.align		4
.L_198:
        /*00c4*/ 	.word	index@(.nv.constant0._Z10gemvKernelPKfS0_Pfiii)
        /*00c8*/ 	.short	0x0380
        /*00ca*/ 	.short	0x0024


	//----- nvinfo : EIATTR_SW_WAR
	.align		4
.L_199:
        /*00cc*/ 	.byte	0x04, 0x36
        /*00ce*/ 	.short	(.L_201 - .L_200)
.L_200:
        /*00d0*/ 	.word	0x00000008
.L_201:


//--------------------- .nv.callgraph             --------------------------
	.section	.nv.callgraph,"",@"SHT_CUDA_CALLGRAPH"
	.align	4
	.sectionentsize	8
	.align		4
        /*0000*/ 	.word	0x00000000
	.align		4
        /*0004*/ 	.word	0xffffffff
	.align		4
        /*0008*/ 	.word	0x00000000
	.align		4
        /*000c*/ 	.word	0xfffffffe
	.align		4
        /*0010*/ 	.word	0x00000000
	.align		4
        /*0014*/ 	.word	0xfffffffd
	.align		4
        /*0018*/ 	.word	0x00000000
	.align		4
        /*001c*/ 	.word	0xfffffffc


//--------------------- .text._Z8ewKernelIL2EW3EEvPKfS2_Pfiii --------------------------
	.section	.text._Z8ewKernelIL2EW3EEvPKfS2_Pfiii,"ax",@progbits
	.align	128
        .global         _Z8ewKernelIL2EW3EEvPKfS2_Pfiii
        .type           _Z8ewKernelIL2EW3EEvPKfS2_Pfiii,@function
        .size           _Z8ewKernelIL2EW3EEvPKfS2_Pfiii,(.L_x_32 - _Z8ewKernelIL2EW3EEvPKfS2_Pfiii)
        .other          _Z8ewKernelIL2EW3EEvPKfS2_Pfiii,@"STO_CUDA_ENTRY STV_DEFAULT"
_Z8ewKernelIL2EW3EEvPKfS2_Pfiii:
.text._Z8ewKernelIL2EW3EEvPKfS2_Pfiii:
[----:B------:R-:W-:Y:S01]  /*0000*/  LDC R1, c[0x0][0x37c] ;  /* 0x0000df00ff017b82 */ /* 0x000fe20000000800 */
[----:B------:R-:W0:Y:S07]  /*0010*/  S2R R0, SR_TID.X ;  /* 0x0000000000007919 */ /* 0x000e2e0000002100 */
[----:B------:R-:W1:Y:S01]  /*0020*/  LDC R2, c[0x0][0x364] ;  /* 0x0000d900ff027b82 */ /* 0x000e620000000800 */
[----:B------:R-:W2:Y:S01]  /*0030*/  LDCU.64 UR6, c[0x0][0x398] ;  /* 0x00007300ff0677ac */ /* 0x000ea20008000a00 */
[----:B------:R-:W1:Y:S06]  /*0040*/  S2R R5, SR_TID.Y ;  /* 0x0000000000057919 */ /* 0x000e6c0000002200 */
[----:B------:R-:W0:Y:S08]  /*0050*/  S2UR UR5, SR_CTAID.X ;  /* 0x00000000000579c3 */ /* 0x000e300000002500 */
[----:B------:R-:W0:Y:S08]  /*0060*/  LDC R3, c[0x0][0x360] ;  /* 0x0000d800ff037b82 */ /* 0x000e300000000800 */
[----:B------:R-:W1:Y:S01]  /*0070*/  S2UR UR4, SR_CTAID.Y ;  /* 0x00000000000479c3 */ /* 0x000e620000002600 */
[----:B0-----:R-:W-:-:S05]  /*0080*/  IMAD R3, R3, UR5, R0 ;  /* 0x0000000503037c24 */ /* 0x001fca000f8e0200 */
[----:B--2---:R-:W-:Y:S01]  /*0090*/  ISETP.GE.AND P0, PT, R3, UR7, PT ;  /* 0x0000000703007c0c */ /* 0x004fe2000bf06270 */
[----:B-1----:R-:W-:-:S05]  /*00a0*/  IMAD R2, R2, UR4, R5 ;  /* 0x0000000402027c24 */ /* 0x002fca000f8e0205 */
[----:B------:R-:W-:-:S13]  /*00b0*/  ISETP.GE.OR P0, PT, R2, UR6, P0 ;  /* 0x0000000602007c0c */ /* 0x000fda0008706670 */
[----:B------:R-:W-:Y:S05]  /*00c0*/  @P0 EXIT ;  /* 0x000000000000094d */ /* 0x000fea0003800000 */
[----:B------:R-:W0:Y:S01]  /*00d0*/  LDC.64 R6, c[0x0][0x388] ;  /* 0x0000e200ff067b82 */ /* 0x000e220000000a00 */
[----:B------:R-:W1:Y:S01]  /*00e0*/  LDCU UR6, c[0x0][0x3a0] ;  /* 0x00007400ff0677ac */ /* 0x000e620008000800 */
[----:B------:R-:W2:Y:S06]  /*00f0*/  LDCU.64 UR4, c[0x0][0x358] ;  /* 0x00006b00ff0477ac */ /* 0x000eac0008000a00 */
[----:B------:R-:W3:Y:S01]  /*0100*/  LDC.64 R4, c[0x0][0x380] ;  /* 0x0000e000ff047b82 */ /* 0x000ee20000000a00 */
[----:B-1----:R-:W-:-:S04]  /*0110*/  IMAD R2, R2, UR6, R3 ;  /* 0x0000000602027c24 */ /* 0x002fc8000f8e0203 */
[----:B0-----:R-:W-:-:S05]  /*0120*/  IMAD.WIDE R6, R2, 0x4, R6 ;  /* 0x0000000402067825 */ /* 0x001fca00078e0206 */
[----:B--2---:R-:W2:Y:S01]  /*0130*/  LDG.E R3, desc[UR4][R6.64] ;  /* 0x0000000406037981 */ /* 0x004ea2000c1e1900 */
[----:B---3--:R-:W-:-:S05]  /*0140*/  IMAD.WIDE R4, R2, 0x4, R4 ;  /* 0x0000000402047825 */ /* 0x008fca00078e0204 */
[----:B------:R-:W3:Y:S01]  /*0150*/  LDG.E R0, desc[UR4][R4.64] ;  /* 0x0000000404007981 */ /* 0x000ee2000c1e1900 */
[----:B------:R-:W-:Y:S01]  /*0160*/  BSSY.RECONVERGENT B0, `(.L_x_0) ;  /* 0x000000c000007945 */ /* 0x000fe20003800200 */
[----:B--2---:R-:W0:Y:S08]  /*0170*/  MUFU.RCP R8, R3 ;  /* 0x0000000300087308 */ /* 0x004e300000001000 */
[----:B---3--:R-:W1:Y:S01]  /*0180*/  FCHK P0, R0, R3 ;  /* 0x0000000300007302 */ /* 0x008e620000000000 */
[----:B0-----:R-:W-:-:S04]  /*0190*/  FFMA R9, -R3, R8, 1 ;  /* 0x3f80000003097423 */ /* 0x001fc80000000108 */
[----:B------:R-:W-:-:S04]  /*01a0*/  FFMA R9, R8, R9, R8 ;  /* 0x0000000908097223 */ /* 0x000fc80000000008 */
[----:B------:R-:W-:-:S04]  /*01b0*/  FFMA R8, R0, R9, RZ ;  /* 0x0000000900087223 */ /* 0x000fc800000000ff */
[----:B------:R-:W-:-:S04]  /*01c0*/  FFMA R10, -R3, R8, R0 ;  /* 0x00000008030a7223 */ /* 0x000fc80000000100 */
[----:B------:R-:W-:Y:S01]  /*01d0*/  FFMA R9, R9, R10, R8 ;  /* 0x0000000a09097223 */ /* 0x000fe20000000008 */
[----:B-1----:R-:W-:Y:S06]  /*01e0*/  @!P0 BRA `(.L_x_1) ;  /* 0x00000000000c8947 */ /* 0x002fec0003800000 */
[----:B------:R-:W-:-:S07]  /*01f0*/  MOV R4, 0x210 ;  /* 0x0000021000047802 */ /* 0x000fce0000000f00 */
[----:B------:R-:W-:Y:S05]  /*0200*/  CALL.REL.NOINC `($__internal_0_$__cuda_sm3x_div_rn_noftz_f32_slowpath) ;  /* 0x0000000000187944 */ /* 0x000fea0003c00000 */
[----:B------:R-:W-:-:S07]  /*0210*/  IMAD.MOV.U32 R9, RZ, RZ, R0 ;  /* 0x000000ffff097224 */ /* 0x000fce00078e0000 */
.L_x_1:
[----:B------:R-:W-:Y:S05]  /*0220*/  BSYNC.RECONVERGENT B0 ;  /* 0x0000000000007941 */ /* 0x000fea0003800200 */
.L_x_0:
[----:B------:R-:W0:Y:S02]  /*0230*/  LDC.64 R4, c[0x0][0x390] ;  /* 0x0000e400ff047b82 */ /* 0x000e240000000a00 */
[----:B0-----:R-:W-:-:S05]  /*0240*/  IMAD.WIDE R2, R2, 0x4, R4 ;  /* 0x0000000402027825 */ /* 0x001fca00078e0204 */
[----:B------:R-:W-:Y:S01]  /*0250*/  STG.E desc[UR4][R2.64], R9 ;  /* 0x0000000902007986 */ /* 0x000fe2000c101904 */
[----:B------:R-:W-:Y:S05]  /*0260*/  EXIT ;  /* 0x000000000000794d */ /* 0x000fea0003800000 */
        .weak           $__internal_0_$__cuda_sm3x_div_rn_noftz_f32_slowpath
        .type           $__internal_0_$__cuda_sm3x_div_rn_noftz_f32_slowpath,@function
        .size           $__internal_0_$__cuda_sm3x_div_rn_noftz_f32_slowpath,(.L_x_32 - $__internal_0_$__cuda_sm3x_div_rn_noftz_f32_slowpath)
$__internal_0_$__cuda_sm3x_div_rn_noftz_f32_slowpath:
[--C-:B------:R-:W-:Y:S01]  /*0270*/  SHF.R.U32.HI R6, RZ, 0x17, R3.reuse ;  /* 0x00000017ff067819 */ /* 0x100fe20000011603 */
[----:B------:R-:W-:Y:S01]  /*0280*/  BSSY.RECONVERGENT B1, `(.L_x_2) ;  /* 0x0000064000017945 */ /* 0x000fe20003800200 */
[--C-:B------:R-:W-:Y:S01]  /*0290*/  SHF.R.U32.HI R5, RZ, 0x17, R0.reuse ;  /* 0x00000017ff057819 */ /* 0x100fe20000011600 */
[----:B------:R-:W-:Y:S01]  /*02a0*/  IMAD.MOV.U32 R7, RZ, RZ, R0 ;  /* 0x000000ffff077224 */ /* 0x000fe200078e0000 */
[----:B------:R-:W-:Y:S01]  /*02b0*/  LOP3.LUT R6, R6, 0xff, RZ, 0xc0, !PT ;  /* 0x000000ff06067812 */ /* 0x000fe200078ec0ff */
[----:B------:R-:W-:Y:S01]  /*02c0*/  IMAD.MOV.U32 R8, RZ, RZ, R3 ;  /* 0x000000ffff087224 */ /* 0x000fe200078e0003 */
[----:B------:R-:W-:-:S03]  /*02d0*/  LOP3.LUT R5, R5, 0xff, RZ, 0xc0, !PT ;  /* 0x000000ff05057812 */ /* 0x000fc600078ec0ff */
[----:B------:R-:W-:Y:S02]  /*02e0*/  VIADD R11, R6, 0xffffffff ;  /* 0xffffffff060b7836 */ /* 0x000fe40000000000 */
[----:B------:R-:W-:-:S03]  /*02f0*/  VIADD R10, R5, 0xffffffff ;  /* 0xffffffff050a7836 */ /* 0x000fc60000000000 */
[----:B------:R-:W-:-:S04]  /*0300*/  ISETP.GT.U32.AND P0, PT, R11, 0xfd, PT ;  /* 0x000000fd0b00780c */ /* 0x000fc80003f04070 */
[----:B------:R-:W-:-:S13]  /*0310*/  ISETP.GT.U32.OR P0, PT, R10, 0xfd, P0 ;  /* 0x000000fd0a00780c */ /* 0x000fda0000704470 */
[----:B------:R-:W-:Y:S01]  /*0320*/  @!P0 IMAD.MOV.U32 R9, RZ, RZ, RZ ;  /* 0x000000ffff098224 */ /* 0x000fe200078e00ff */
[----:B------:R-:W-:Y:S06]  /*0330*/  @!P0 BRA `(.L_x_3) ;  /* 0x00000000005c8947 */ /* 0x000fec0003800000 */
[----:B------:R-:W-:Y:S02]  /*0340*/  FSETP.GTU.FTZ.AND P0, PT, |R0|, +INF , PT ;  /* 0x7f8000000000780b */ /* 0x000fe40003f1c200 */
[----:B------:R-:W-:-:S04]  /*0350*/  FSETP.GTU.FTZ.AND P1, PT, |R3|, +INF , PT ;  /* 0x7f8000000300780b */ /* 0x000fc80003f3c200 */
[----:B------:R-:W-:-:S13]  /*0360*/  PLOP3.LUT P0, PT, P0, P1, PT, 0xf8, 0x8f ;  /* 0x00000000008f781c */ /* 0x000fda0000703f70 */
[----:B------:R-:W-:Y:S05]  /*0370*/  @P0 BRA `(.L_x_4) ;  /* 0x00000004004c0947 */ /* 0x000fea0003800000 */
[----:B------:R-:W-:-:S13]  /*0380*/  LOP3.LUT P0, RZ, R8, 0x7fffffff, R7, 0xc8, !PT ;  /* 0x7fffffff08ff7812 */ /* 0x000fda000780c807 */
[----:B------:R-:W-:Y:S05]  /*0390*/  @!P0 BRA `(.L_x_5) ;  /* 0x00000004003c8947 */ /* 0x000fea0003800000 */
[C---:B------:R-:W-:Y:S02]  /*03a0*/  FSETP.NEU.FTZ.AND P2, PT, |R0|.reuse, +INF , PT ;  /* 0x7f8000000000780b */ /* 0x040fe40003f5d200 */
[----:B------:R-:W-:Y:S02]  /*03b0*/  FSETP.NEU.FTZ.AND P1, PT, |R3|, +INF , PT ;  /* 0x7f8000000300780b */ /* 0x000fe40003f3d200 */
[----:B------:R-:W-:-:S11]  /*03c0*/  FSETP.NEU.FTZ.AND P0, PT, |R0|, +INF , PT ;  /* 0x7f8000000000780b */ /* 0x000fd60003f1d200 */
[----:B------:R-:W-:Y:S05]  /*03d0*/  @!P1 BRA !P2, `(.L_x_5) ;  /* 0x00000004002c9947 */ /* 0x000fea0005000000 */
[----:B------:R-:W-:-:S04]  /*03e0*/  LOP3.LUT P2, RZ, R7, 0x7fffffff, RZ, 0xc0, !PT ;  /* 0x7fffffff07ff7812 */ /* 0x000fc8000784c0ff */
[----:B------:R-:W-:-:S13]  /*03f0*/  PLOP3.LUT P1, PT, P1, P2, PT, 0x2f, 0xf2 ;  /* 0x0000000000f2781c */ /* 0x000fda0000f24577 */
[----:B------:R-:W-:Y:S05]  /*0400*/  @P1 BRA `(.L_x_6) ;  /* 0x0000000400181947 */ /* 0x000fea0003800000 */
[----:B------:R-:W-:-:S04]  /*0410*/  LOP3.LUT P1, RZ, R8, 0x7fffffff, RZ, 0xc0, !PT ;  /* 0x7fffffff08ff7812 */ /* 0x000fc8000782c0ff */
[----:B------:R-:W-:-:S13]  /*0420*/  PLOP3.LUT P0, PT, P0, P1, PT, 0x2f, 0xf2 ;  /* 0x0000000000f2781c */ /* 0x000fda0000702577 */
[----:B------:R-:W-:Y:S05]  /*0430*/  @P0 BRA `(.L_x_7) ;  /* 0x0000000400000947 */ /* 0x000fea0003800000 */
[----:B------:R-:W-:Y:S02]  /*0440*/  ISETP.GE.AND P0, PT, R10, RZ, PT ;  /* 0x000000ff0a00720c */ /* 0x000fe40003f06270 */
[----:B------:R-:W-:-:S11]  /*0450*/  ISETP.GE.AND P1, PT, R11, RZ, PT ;  /* 0x000000ff0b00720c */ /* 0x000fd60003f26270 */
[----:B------:R-:W-:Y:S02]  /*0460*/  @P0 IMAD.MOV.U32 R9, RZ, RZ, RZ ;  /* 0x000000ffff090224 */ /* 0x000fe400078e00ff */
[----:B------:R-:W-:Y:S01]  /*0470*/  @!P0 FFMA R7, R0, 1.84467440737095516160e+19, RZ ;  /* 0x5f80000000078823 */ /* 0x000fe200000000ff */
[----:B------:R-:W-:Y:S02]  /*0480*/  @!P0 IMAD.MOV.U32 R9, RZ, RZ, -0x40 ;  /* 0xffffffc0ff098424 */ /* 0x000fe400078e00ff */
[----:B------:R-:W-:Y:S02]  /*0490*/  @!P1 FFMA R8, R3, 1.84467440737095516160e+19, RZ ;  /* 0x5f80000003089823 */ /* 0x000fe400000000ff */
[----:B------:R-:W-:-:S07]  /*04a0*/  @!P1 VIADD R9, R9, 0x40 ;  /* 0x0000004009099836 */ /* 0x000fce0000000000 */
.L_x_3:
[----:B------:R-:W-:Y:S01]  /*04b0*/  LEA R3, R6, 0xc0800000, 0x17 ;  /* 0xc080000006037811 */ /* 0x000fe200078eb8ff */
[----:B------:R-:W-:Y:S01]  /*04c0*/  VIADD R5, R5, 0xffffff81 ;  /* 0xffffff8105057836 */ /* 0x000fe20000000000 */
[----:B------:R-:W-:Y:S03]  /*04d0*/  BSSY.RECONVERGENT B2, `(.L_x_8) ;  /* 0x0000035000027945 */ /* 0x000fe60003800200 */
[----:B------:R-:W-:Y:S01]  /*04e0*/  IMAD.IADD R3, R8, 0x1, -R3 ;  /* 0x0000000108037824 */ /* 0x000fe200078e0a03 */
[C---:B------:R-:W-:Y:S01]  /*04f0*/  IADD3 R6, PT, PT, R5.reuse, 0x7f, -R6 ;  /* 0x0000007f05067810 */ /* 0x040fe20007ffe806 */
[----:B------:R-:W-:Y:S02]  /*0500*/  IMAD R0, R5, -0x800000, R7 ;  /* 0xff80000005007824 */ /* 0x000fe400078e0207 */
[----:B------:R-:W0:Y:S01]  /*0510*/  MUFU.RCP R8, R3 ;  /* 0x0000000300087308 */ /* 0x000e220000001000 */
[----:B------:R-:W-:Y:S01]  /*0520*/  FADD.FTZ R11, -R3, -RZ ;  /* 0x800000ff030b7221 */ /* 0x000fe20000010100 */
[----:B------:R-:W-:-:S03]  /*0530*/  IMAD.IADD R6, R6, 0x1, R9 ;  /* 0x0000000106067824 */ /* 0x000fc600078e0209 */
[----:B0-----:R-:W-:-:S04]  /*0540*/  FFMA R13, R8, R11, 1 ;  /* 0x3f800000080d7423 */ /* 0x001fc8000000000b */
[----:B------:R-:W-:-:S04]  /*0550*/  FFMA R10, R8, R13, R8 ;  /* 0x0000000d080a7223 */ /* 0x000fc80000000008 */
[----:B------:R-:W-:-:S04]  /*0560*/  FFMA R7, R0, R10, RZ ;  /* 0x0000000a00077223 */ /* 0x000fc800000000ff */
[----:B------:R-:W-:-:S04]  /*0570*/  FFMA R8, R11, R7, R0 ;  /* 0x000000070b087223 */ /* 0x000fc80000000000 */
[----:B------:R-:W-:-:S04]  /*0580*/  FFMA R7, R10, R8, R7 ;  /* 0x000000080a077223 */ /* 0x000fc80000000007 */
[----:B------:R-:W-:-:S04]  /*0590*/  FFMA R8, R11, R7, R0 ;  /* 0x000000070b087223 */ /* 0x000fc80000000000 */
[----:B------:R-:W-:-:S05]  /*05a0*/  FFMA R0, R10, R8, R7 ;  /* 0x000000080a007223 */ /* 0x000fca0000000007 */
[----:B------:R-:W-:-:S04]  /*05b0*/  SHF.R.U32.HI R3, RZ, 0x17, R0 ;  /* 0x00000017ff037819 */ /* 0x000fc80000011600 */
[----:B------:R-:W-:-:S05]  /*05c0*/  LOP3.LUT R3, R3, 0xff, RZ, 0xc0, !PT ;  /* 0x000000ff03037812 */ /* 0x000fca00078ec0ff */
[----:B------:R-:W-:-:S04]  /*05d0*/  IMAD.IADD R9, R3, 0x1, R6 ;  /* 0x0000000103097824 */ /* 0x000fc800078e0206 */
[----:B------:R-:W-:-:S05]  /*05e0*/  VIADD R3, R9, 0xffffffff ;  /* 0xffffffff09037836 */ /* 0x000fca0000000000 */
[----:B------:R-:W-:-:S13]  /*05f0*/  ISETP.GE.U32.AND P0, PT, R3, 0xfe, PT ;  /* 0x000000fe0300780c */ /* 0x000fda0003f06070 */
[----:B------:R-:W-:Y:S05]  /*0600*/  @!P0 BRA `(.L_x_9) ;  /* 0x0000000000808947 */ /* 0x000fea0003800000 */
[----:B------:R-:W-:-:S13]  /*0610*/  ISETP.GT.AND P0, PT, R9, 0xfe, PT ;  /* 0x000000fe0900780c */ /* 0x000fda0003f04270 */
[----:B------:R-:W-:Y:S05]  /*0620*/  @P0 BRA `(.L_x_10) ;  /* 0x00000000006c0947 */ /* 0x000fea0003800000 */
[----:B------:R-:W-:-:S13]  /*0630*/  ISETP.GE.AND P0, PT, R9, 0x1, PT ;  /* 0x000000010900780c */ /* 0x000fda0003f06270 */
[----:B------:R-:W-:Y:S05]  /*0640*/  @P0 BRA `(.L_x_11) ;  /* 0x0000000000740947 */ /* 0x000fea0003800000 */
[----:B------:R-:W-:Y:S02]  /*0650*/  ISETP.GE.AND P0, PT, R9, -0x18, PT ;  /* 0xffffffe80900780c */ /* 0x000fe40003f06270 */
[----:B------:R-:W-:-:S11]  /*0660*/  LOP3.LUT R0, R0, 0x80000000, RZ, 0xc0, !PT ;  /* 0x8000000000007812 */ /* 0x000fd600078ec0ff */
[----:B------:R-:W-:Y:S05]  /*0670*/  @!P0 BRA `(.L_x_11) ;  /* 0x0000000000688947 */ /* 0x000fea0003800000 */
[CCC-:B------:R-:W-:Y:S01]  /*0680*/  FFMA.RZ R3, R10.reuse, R8.reuse, R7.reuse ;  /* 0x000000080a037223 */ /* 0x1c0fe2000000c007 */
[CCC-:B------:R-:W-:Y:S01]  /*0690*/  FFMA.RM R6, R10.reuse, R8.reuse, R7.reuse ;  /* 0x000000080a067223 */ /* 0x1c0fe20000004007 */
[C---:B------:R-:W-:Y:S02]  /*06a0*/  ISETP.NE.AND P2, PT, R9.reuse, RZ, PT ;  /* 0x000000ff0900720c */ /* 0x040fe40003f45270 */
[----:B------:R-:W-:Y:S02]  /*06b0*/  ISETP.NE.AND P1, PT, R9, RZ, PT ;  /* 0x000000ff0900720c */ /* 0x000fe40003f25270 */
[----:B------:R-:W-:Y:S01]  /*06c0*/  LOP3.LUT R5, R3, 0x7fffff, RZ, 0xc0, !PT ;  /* 0x007fffff03057812 */ /* 0x000fe200078ec0ff */
[----:B------:R-:W-:Y:S01]  /*06d0*/  FFMA.RP R3, R10, R8, R7 ;  /* 0x000000080a037223 */ /* 0x000fe20000008007 */
[----:B------:R-:W-:Y:S02]  /*06e0*/  VIADD R8, R9, 0x20 ;  /* 0x0000002009087836 */ /* 0x000fe40000000000 */
[----:B------:R-:W-:Y:S01]  /*06f0*/  LOP3.LUT R5, R5, 0x800000, RZ, 0xfc, !PT ;  /* 0x0080000005057812 */ /* 0x000fe200078efcff */
[----:B------:R-:W-:Y:S01]  /*0700*/  IMAD.MOV R7, RZ, RZ, -R9 ;  /* 0x000000ffff077224 */ /* 0x000fe200078e0a09 */
[----:B------:R-:W-:-:S02]  /*0710*/  FSETP.NEU.FTZ.AND P0, PT, R3, R6, PT ;  /* 0x000000060300720b */ /* 0x000fc40003f1d000 */
[----:B------:R-:W-:Y:S02]  /*0720*/  SHF.L.U32 R8, R5, R8, RZ ;  /* 0x0000000805087219 */ /* 0x000fe400000006ff */
[----:B------:R-:W-:Y:S02]  /*0730*/  SEL R6, R7, RZ, P2 ;  /* 0x000000ff07067207 */ /* 0x000fe40001000000 */
[----:B------:R-:W-:Y:S02]  /*0740*/  ISETP.NE.AND P1, PT, R8, RZ, P1 ;  /* 0x000000ff0800720c */ /* 0x000fe40000f25270 */
[----:B------:R-:W-:Y:S02]  /*0750*/  SHF.R.U32.HI R6, RZ, R6, R5 ;  /* 0x00000006ff067219 */ /* 0x000fe40000011605 */
[----:B------:R-:W-:Y:S02]  /*0760*/  PLOP3.LUT P0, PT, P0, P1, PT, 0xf8, 0x8f ;  /* 0x00000000008f781c */ /* 0x000fe40000703f70 */
[----:B------:R-:W-:-:S02]  /*0770*/  SHF.R.U32.HI R8, RZ, 0x1, R6 ;  /* 0x00000001ff087819 */ /* 0x000fc40000011606 */
[----:B------:R-:W-:-:S04]  /*0780*/  SEL R3, RZ, 0x1, !P0 ;  /* 0x00000001ff037807 */ /* 0x000fc80004000000 */
[----:B------:R-:W-:-:S04]  /*0790*/  LOP3.LUT R3, R3, 0x1, R8, 0xf8, !PT ;  /* 0x0000000103037812 */ /* 0x000fc800078ef808 */
[----:B------:R-:W-:-:S05]  /*07a0*/  LOP3.LUT R3, R3, R6, RZ, 0xc0, !PT ;  /* 0x0000000603037212 */ /* 0x000fca00078ec0ff */
[----:B------:R-:W-:-:S05]  /*07b0*/  IMAD.IADD R3, R8, 0x1, R3 ;  /* 0x0000000108037824 */ /* 0x000fca00078e0203 */
[----:B------:R-:W-:Y:S01]  /*07c0*/  LOP3.LUT R0, R3, R0, RZ, 0xfc, !PT ;  /* 0x0000000003007212 */ /* 0x000fe200078efcff */
[----:B------:R-:W-:Y:S06]  /*07d0*/  BRA `(.L_x_11) ;  /* 0x0000000000107947 */ /* 0x000fec0003800000 */
.L_x_10:
[----:B------:R-:W-:-:S04]  /*07e0*/  LOP3.LUT R0, R0, 0x80000000, RZ, 0xc0, !PT ;  /* 0x8000000000007812 */ /* 0x000fc800078ec0ff */
[----:B------:R-:W-:Y:S01]  /*07f0*/  LOP3.LUT R0, R0, 0x7f800000, RZ, 0xfc, !PT ;  /* 0x7f80000000007812 */ /* 0x000fe200078efcff */
[----:B------:R-:W-:Y:S06]  /*0800*/  BRA `(.L_x_11) ;  /* 0x0000000000047947 */ /* 0x000fec0003800000 */
.L_x_9:
[----:B------:R-:W-:-:S07]  /*0810*/  IMAD R0, R6, 0x800000, R0 ;  /* 0x0080000006007824 */ /* 0x000fce00078e0200 */
.L_x_11:
[----:B------:R-:W-:Y:S05]  /*0820*/  BSYNC.RECONVERGENT B2 ;  /* 0x0000000000027941 */ /* 0x000fea0003800200 */
.L_x_8:
[----:B------:R-:W-:Y:S05]  /*0830*/  BRA `(.L_x_12) ;  /* 0x0000000000207947 */ /* 0x000fea0003800000 */
.L_x_7:
[----:B------:R-:W-:-:S04]  /*0840*/  LOP3.LUT R0, R8, 0x80000000, R7, 0x48, !PT ;  /* 0x8000000008007812 */ /* 0x000fc800078e4807 */
[----:B------:R-:W-:Y:S01]  /*0850*/  LOP3.LUT R0, R0, 0x7f800000, RZ, 0xfc, !PT ;  /* 0x7f80000000007812 */ /* 0x000fe200078efcff */
[----:B------:R-:W-:Y:S06]  /*0860*/  BRA `(.L_x_12) ;  /* 0x0000000000147947 */ /* 0x000fec0003800000 */
.L_x_6:
[----:B------:R-:W-:Y:S01]  /*0870*/  LOP3.LUT R0, R8, 0x80000000, R7, 0x48, !PT ;  /* 0x8000000008007812 */ /* 0x000fe200078e4807 */
[----:B------:R-:W-:Y:S06]  /*0880*/  BRA `(.L_x_12) ;  /* 0x00000000000c7947 */ /* 0x000fec0003800000 */
.L_x_5:
[----:B------:R-:W0:Y:S01]  /*0890*/  MUFU.RSQ R0, -QNAN ;  /* 0xffc0000000007908 */ /* 0x000e220000001400 */
[----:B------:R-:W-:Y:S05]  /*08a0*/  BRA `(.L_x_12) ;  /* 0x0000000000047947 */ /* 0x000fea0003800000 */
.L_x_4:
[----:B------:R-:W-:-:S07]  /*08b0*/  FADD.FTZ R0, R0, R3 ;  /* 0x0000000300007221 */ /* 0x000fce0000010000 */
.L_x_12:
[----:B------:R-:W-:Y:S05]  /*08c0*/  BSYNC.RECONVERGENT B1 ;  /* 0x0000000000017941 */ /* 0x000fea0003800200 */
.L_x_2:
[----:B------:R-:W-:-:S04]  /*08d0*/  IMAD.MOV.U32 R5, RZ, RZ, 0x0 ;  /* 0x00000000ff057424 */ /* 0x000fc800078e00ff */
[----:B0-----:R-:W-:Y:S05]  /*08e0*/  RET.REL.NODEC R4 `(_Z8ewKernelIL2EW3EEvPKfS2_Pfiii) ;  /* 0xfffffff404c47950 */ /* 0x001fea0003c3ffff */
.L_x_13:
[----:B------:R-:W-:-:S00]  /*08f0*/  BRA `(.L_x_13) ;  /* 0xfffffffc00fc7947 */ /* 0x000fc0000383ffff */
[----:B------:R-:W-:-:S00]  /*0900*/  NOP ;  /* 0x0000000000007918 */ /* 0x000fc00000000000 */
[----:B------:R-:W-:-:S00]  /*0910*/  NOP ;  /* 0x0000000000007918 */ /* 0x000fc00000000000 */
[----:B------:R-:W-:-:S00]  /*0920*/  NOP ;  /* 0x0000000000007918 */ /* 0x000fc00000000000 */
[----:B------:R-:W-:-:S00]  /*0930*/  NOP ;  /* 0x0000000000007918 */ /* 0x000fc00000000000 */
[----:B------:R-:W-:-:S00]  /*0940*/  NOP ;  /* 0x0000000000007918 */ /* 0x000fc00000000000 */
[----:B------:R-:W-:-:S00]  /*0950*/  NOP ;  /* 0x0000000000007918 */ /* 0x000fc00000000000 */
[----:B------:R-:W-:-:S00]  /*0960*/  NOP ;  /* 0x0000000000007918 */ /* 0x000fc00000000000 */
[----:B------:R-:W-:-:S00]  /*0970*/  NOP ;  /* 0x0000000000007918 */ /* 0x000fc00000000000 */
.L_x_32:


//--------------------- .text._Z8ewKernelIL2EW2EEvPKfS2_Pfiii --------------------------
	.section	.text._Z8ewKernelIL2EW2EEvPKfS2_Pfiii,"ax",@progbits
	.align	128
        .global         _Z8ewKernelIL2EW2EEvPKfS2_Pfiii
        .type           _Z8ewKernelIL2EW2EEvPKfS2_Pfiii,@function
        .size           _Z8ewKernelIL2EW2EEvPKfS2_Pfiii,(.L_x_34 - _Z8ewKernelIL2EW2EEvPKfS2_Pfiii)
        .other          _Z8ewKernelIL2EW2EEvPKfS2_Pfiii,@"STO_CUDA_ENTRY STV_DEFAULT"
_Z8ewKernelIL2EW2EEvPKfS2_Pfiii:
.text._Z8ewKernelIL2EW2EEvPKfS2_Pfiii:
        /* <DEDUP_REMOVED lines=17> */
[----:B-1----:R-:W-:-:S07]  /*0110*/  IMAD R9, R0, UR6, R7 ;  /* 0x0000000600097c24 */ /* 0x002fce000f8e0207 */
[----:B------:R-:W1:Y:S01]  /*0120*/  LDC.64 R6, c[0x0][0x390] ;  /* 0x0000e400ff067b82 */ /* 0x000e620000000a00 */
[----:B0-----:R-:W-:-:S06]  /*0130*/  IMAD.WIDE R2, R9, 0x4, R2 ;  /* 0x0000000409027825 */ /* 0x001fcc00078e0202 */
[----:B--2---:R-:W2:Y:S01]  /*0140*/  LDG.E R2, desc[UR4][R2.64] ;  /* 0x0000000402027981 */ /* 0x004ea2000c1e1900 */
[----:B---3--:R-:W-:-:S06]  /*0150*/  IMAD.WIDE R4, R9, 0x4, R4 ;  /* 0x0000000409047825 */ /* 0x008fcc00078e0204 */
[----:B------:R-:W2:Y:S01]  /*0160*/  LDG.E R5, desc[UR4][R4.64] ;  /* 0x0000000404057981 */ /* 0x000ea2000c1e1900 */
[----:B-1----:R-:W-:-:S04]  /*0170*/  IMAD.WIDE R6, R9, 0x4, R6 ;  /* 0x0000000409067825 */ /* 0x002fc800078e0206 */
[----:B--2---:R-:W-:-:S05]  /*0180*/  FMUL R9, R2, R5 ;  /* 0x0000000502097220 */ /* 0x004fca0000400000 */
[----:B------:R-:W-:Y:S01]  /*0190*/  STG.E desc[UR4][R6.64], R9 ;  /* 0x0000000906007986 */ /* 0x000fe2000c101904 */
[----:B------:R-:W-:Y:S05]  /*01a0*/  EXIT ;  /* 0x000000000000794d */ /* 0x000fea0003800000 */
.L_x_14:
        /* <DEDUP_REMOVED lines=13> */
.L_x_34:


//--------------------- .text._Z8ewKernelIL2EW1EEvPKfS2_Pfiii --------------------------
	.section	.text._Z8ewKernelIL2EW1EEvPKfS2_Pfiii,"ax",@progbits
	.align	128
        .global         _Z8ewKernelIL2EW1EEvPKfS2_Pfiii
        .type           _Z8ewKernelIL2EW1EEvPKfS2_Pfiii,@function
        .size           _Z8ewKernelIL2EW1EEvPKfS2_Pfiii,(.L_x_35 - _Z8ewKernelIL2EW1EEvPKfS2_Pfiii)
        .other          _Z8ewKernelIL2EW1EEvPKfS2_Pfiii,@"STO_CUDA_ENTRY STV_DEFAULT"
_Z8ewKernelIL2EW1EEvPKfS2_Pfiii:
.text._Z8ewKernelIL2EW1EEvPKfS2_Pfiii:
        /* <DEDUP_REMOVED lines=24> */
[----:B--2---:R-:W-:-:S05]  /*0180*/  FADD R9, R2, -R5 ;  /* 0x8000000502097221 */ /* 0x004fca0000000000 */
[----:B------:R-:W-:Y:S01]  /*0190*/  STG.E desc[UR4][R6.64], R9 ;  /* 0x0000000906007986 */ /* 0x000fe2000c101904 */
[----:B------:R-:W-:Y:S05]  /*01a0*/  EXIT ;  /* 0x000000000000794d */ /* 0x000fea0003800000 */
.L_x_15:
        /* <DEDUP_REMOVED lines=13> */
.L_x_35:


//--------------------- .text._Z8ewKernelIL2EW0EEvPKfS2_Pfiii --------------------------
	.section	.text._Z8ewKernelIL2EW0EEvPKfS2_Pfiii,"ax",@progbits
	.align	128
        .global         _Z8ewKernelIL2EW0EEvPKfS2_Pfiii
        .type           _Z8ewKernelIL2EW0EEvPKfS2_Pfiii,@function
        .size           _Z8ewKernelIL2EW0EEvPKfS2_Pfiii,(.L_x_36 - _Z8ewKernelIL2EW0EEvPKfS2_Pfiii)
        .other          _Z8ewKernelIL2EW0EEvPKfS2_Pfiii,@"STO_CUDA_ENTRY STV_DEFAULT"
_Z8ewKernelIL2EW0EEvPKfS2_Pfiii:
.text._Z8ewKernelIL2EW0EEvPKfS2_Pfiii:
        /* <DEDUP_REMOVED lines=24> */
[----:B--2---:R-:W-:-:S05]  /*0180*/  FADD R9, R2, R5 ;  /* 0x0000000502097221 */ /* 0x004fca0000000000 */
[----:B------:R-:W-:Y:S01]  /*0190*/  STG.E desc[UR4][R6.64], R9 ;  /* 0x0000000906007986 */ /* 0x000fe2000c101904 */
[----:B------:R-:W-:Y:S05]  /*01a0*/  EXIT ;  /* 0x000000000000794d */ /* 0x000fea0003800000 */
.L_x_16:
        /* <DEDUP_REMOVED lines=13> */
.L_x_36:


//--------------------- .text._Z9gemmTiledPKfS0_Pfiiiiii --------------------------
	.section	.text._Z9gemmTiledPKfS0_Pfiiiiii,"ax",@progbits
	.align	128
        .global         _Z9gemmTiledPKfS0_Pfiiiiii
        .type           _Z9gemmTiledPKfS0_Pfiiiiii,@function
        .size           _Z9gemmTiledPKfS0_Pfiiiiii,(.L_x_37 - _Z9gemmTiledPKfS0_Pfiiiiii)
        .other          _Z9gemmTiledPKfS0_Pfiiiiii,@"STO_CUDA_ENTRY STV_DEFAULT"
_Z9gemmTiledPKfS0_Pfiiiiii:
.text._Z9gemmTiledPKfS0_Pfiiiiii:
[----:B------:R-:W-:Y:S01]  /*0000*/  LDC R1, c[0x0][0x37c] ;  /* 0x0000df00ff017b82 */ /* 0x000fe20000000800 */
[----:B------:R-:W0:Y:S01]  /*0010*/  S2R R3, SR_CTAID.Y ;  /* 0x0000000000037919 */ /* 0x000e220000002600 */
[----:B------:R-:W1:Y:S01]  /*0020*/  LDCU UR7, c[0x0][0x39c] ;  /* 0x00007380ff0777ac */ /* 0x000e620008000800 */
[----:B------:R-:W-:Y:S01]  /*0030*/  HFMA2 R23, -RZ, RZ, 0, 0 ;  /* 0x00000000ff177431 */ /* 0x000fe200000001ff */
[----:B------:R-:W0:Y:S01]  /*0040*/  S2R R14, SR_TID.Y ;  /* 0x00000000000e7919 */ /* 0x000e220000002200 */
[----:B------:R-:W2:Y:S01]  /*0050*/  LDCU.64 UR8, c[0x0][0x358] ;  /* 0x00006b00ff0877ac */ /* 0x000ea20008000a00 */
[----:B------:R-:W3:Y:S01]  /*0060*/  S2R R6, SR_CTAID.X ;  /* 0x0000000000067919 */ /* 0x000ee20000002500 */
[----:B------:R-:W3:Y:S01]  /*0070*/  S2R R13, SR_TID.X ;  /* 0x00000000000d7919 */ /* 0x000ee20000002100 */
[----:B-1----:R-:W-:Y:S01]  /*0080*/  UISETP.GE.AND UP0, UPT, UR7, 0x1, UPT ;  /* 0x000000010700788c */ /* 0x002fe2000bf06270 */
[----:B0-----:R-:W-:Y:S02]  /*0090*/  LEA R0, R3, R14, 0x4 ;  /* 0x0000000e03007211 */ /* 0x001fe400078e20ff */
[----:B---3--:R-:W-:-:S06]  /*00a0*/  LEA R3, R6, R13, 0x4 ;  /* 0x0000000d06037211 */ /* 0x008fcc00078e20ff */
[----:B--2---:R-:W-:Y:S05]  /*00b0*/  BRA.U !UP0, `(.L_x_17) ;  /* 0x0000000d083c7547 */ /* 0x004fea000b800000 */
[----:B------:R-:W0:Y:S01]  /*00c0*/  S2UR UR6, SR_CgaCtaId ;  /* 0x00000000000679c3 */ /* 0x000e220000008800 */
[----:B------:R-:W-:Y:S01]  /*00d0*/  UMOV UR4, 0x400 ;  /* 0x0000040000047882 */ /* 0x000fe20000000000 */
[----:B------:R-:W-:Y:S01]  /*00e0*/  UISETP.GE.U32.AND UP0, UPT, UR7, 0x11, UPT ;  /* 0x000000110700788c */ /* 0x000fe2000bf06070 */
[----:B------:R-:W-:Y:S01]  /*00f0*/  MOV R23, RZ ;  /* 0x000000ff00177202 */ /* 0x000fe20000000f00 */
[----:B------:R-:W-:Y:S02]  /*0100*/  UIADD3 UR5, UPT, UPT, UR4, 0x400, URZ ;  /* 0x0000040004057890 */ /* 0x000fe4000fffe0ff */
[----:B0-----:R-:W-:Y:S02]  /*0110*/  ULEA UR4, UR6, UR4, 0x18 ;  /* 0x0000000406047291 */ /* 0x001fe4000f8ec0ff */
[----:B------:R-:W-:Y:S02]  /*0120*/  ULEA UR5, UR6, UR5, 0x18 ;  /* 0x0000000506057291 */ /* 0x000fe4000f8ec0ff */
[----:B------:R-:W-:-:S02]  /*0130*/  UIADD3 UR6, UPT, UPT, UR7, -0x1, URZ ;  /* 0xffffffff07067890 */ /* 0x000fc4000fffe0ff */
[C---:B------:R-:W-:Y:S01]  /*0140*/  LEA R2, R14.reuse, UR4, 0x6 ;  /* 0x000000040e027c11 */ /* 0x040fe2000f8e30ff */
[----:B------:R-:W-:Y:S01]  /*0150*/  UMOV UR4, URZ ;  /* 0x000000ff00047c82 */ /* 0x000fe20008000000 */
[C---:B------:R-:W-:Y:S02]  /*0160*/  LEA R16, R13.reuse, UR5, 0x2 ;  /* 0x000000050d107c11 */ /* 0x040fe4000f8e10ff */
[----:B------:R-:W-:Y:S02]  /*0170*/  LEA R22, R13, R2, 0x2 ;  /* 0x000000020d167211 */ /* 0x000fe400078e10ff */
[----:B------:R-:W-:Y:S01]  /*0180*/  LEA R20, R14, R16, 0x6 ;  /* 0x000000100e147211 */ /* 0x000fe200078e30ff */
[----:B------:R-:W-:Y:S06]  /*0190*/  BRA.U !UP0, `(.L_x_18) ;  /* 0x00000009080c7547 */ /* 0x000fec000b800000 */
[----:B------:R-:W0:Y:S01]  /*01a0*/  LDCU UR5, c[0x0][0x3a8] ;  /* 0x00007500ff0577ac */ /* 0x000e220008000800 */
[----:B------:R-:W1:Y:S01]  /*01b0*/  LDC R12, c[0x0][0x3a8] ;  /* 0x0000ea00ff0c7b82 */ /* 0x000e620000000800 */
[----:B------:R-:W-:Y:S01]  /*01c0*/  IADD3 R4, PT, PT, R14, 0x10, RZ ;  /* 0x000000100e047810 */ /* 0x000fe20007ffe0ff */
[----:B------:R-:W2:Y:S01]  /*01d0*/  LDCU UR11, c[0x0][0x398] ;  /* 0x00007300ff0b77ac */ /* 0x000ea20008000800 */
[----:B------:R-:W-:Y:S02]  /*01e0*/  MOV R23, RZ ;  /* 0x000000ff00177202 */ /* 0x000fe40000000f00 */
[----:B------:R-:W-:Y:S01]  /*01f0*/  MOV R17, R13 ;  /* 0x0000000d00117202 */ /* 0x000fe20000000f00 */
[----:B------:R-:W3:Y:S02]  /*0200*/  LDCU UR10, c[0x0][0x3a4] ;  /* 0x00007480ff0a77ac */ /* 0x000ee40008000800 */
[----:B------:R-:W4:Y:S01]  /*0210*/  LDC.64 R24, c[0x0][0x380] ;  /* 0x0000e000ff187b82 */ /* 0x000f220000000a00 */
[----:B------:R-:W-:Y:S01]  /*0220*/  MOV R15, R14 ;  /* 0x0000000e000f7202 */ /* 0x000fe20000000f00 */
[----:B------:R-:W-:Y:S01]  /*0230*/  ULEA.HI UR4, UR6, 0x1, URZ, 0x1c ;  /* 0x0000000106047891 */ /* 0x000fe2000f8fe0ff */
[----:B------:R-:W1:Y:S01]  /*0240*/  LDCU UR12, c[0x0][0x3a0] ;  /* 0x00007400ff0c77ac */ /* 0x000e620008000800 */
[----:B0-----:R-:W-:-:S02]  /*0250*/  IMAD R4, R4, UR5, R13 ;  /* 0x0000000504047c24 */ /* 0x001fc4000f8e020d */
[----:B------:R-:W-:Y:S01]  /*0260*/  ULOP3.LUT UR4, UR4, 0x1ffffffe, URZ, 0xc0, !UPT ;  /* 0x1ffffffe04047892 */ /* 0x000fe2000f8ec0ff */
[--C-:B------:R-:W-:Y:S01]  /*0270*/  IMAD R19, R14, UR5, R13.reuse ;  /* 0x000000050e137c24 */ /* 0x100fe2000f8e020d */
[----:B------:R-:W0:Y:S01]  /*0280*/  LDCU UR7, c[0x0][0x39c] ;  /* 0x00007380ff0777ac */ /* 0x000e220008000800 */
[----:B--2---:R-:W-:Y:S02]  /*0290*/  ISETP.GE.AND P1, PT, R0, UR11, PT ;  /* 0x0000000b00007c0c */ /* 0x004fe4000bf26270 */
[C---:B------:R-:W-:Y:S01]  /*02a0*/  LEA R21, R6.reuse, R4, 0x4 ;  /* 0x0000000406157211 */ /* 0x040fe200078e20ff */
[----:B------:R-:W-:Y:S01]  /*02b0*/  UIADD3 UR4, UPT, UPT, -UR4, URZ, URZ ;  /* 0x000000ff04047290 */ /* 0x000fe2000fffe1ff */
[----:B------:R-:W-:Y:S01]  /*02c0*/  LEA R19, R6, R19, 0x4 ;  /* 0x0000001306137211 */ /* 0x000fe200078e20ff */
[----:B---3--:R-:W-:Y:S01]  /*02d0*/  IMAD R18, R0, UR10, R13 ;  /* 0x0000000a00127c24 */ /* 0x008fe2000f8e020d */
[----:B------:R-:W-:-:S09]  /*02e0*/  UMOV UR5, 0x10 ;  /* 0x0000001000057882 */ /* 0x000fd20000000000 */
.L_x_19:
[----:B-1----:R-:W-:Y:S01]  /*02f0*/  ISETP.GE.AND P0, PT, R3, UR12, PT ;  /* 0x0000000c03007c0c */ /* 0x002fe2000bf06270 */
[----:B------:R-:W-:Y:S01]  /*0300*/  HFMA2 R6, -RZ, RZ, 0, 0 ;  /* 0x00000000ff067431 */ /* 0x000fe200000001ff */
[----:B0-----:R-:W-:Y:S01]  /*0310*/  ISETP.GE.OR P2, PT, R17, UR7, P1 ;  /* 0x0000000711007c0c */ /* 0x001fe20008f46670 */
[----:B----4-:R-:W-:Y:S01]  /*0320*/  IMAD.WIDE R26, R18, 0x4, R24 ;  /* 0x00000004121a7825 */ /* 0x010fe200078e0218 */
[----:B------:R-:W-:Y:S02]  /*0330*/  ISETP.GE.OR P3, PT, R15, UR7, P0 ;  /* 0x000000070f007c0c */ /* 0x000fe40008766670 */
[----:B------:R-:W-:-:S09]  /*0340*/  MOV R29, RZ ;  /* 0x000000ff001d7202 */ /* 0x000fd20000000f00 */
[----:B------:R-:W2:Y:S02]  /*0350*/  @!P2 LDG.E R29, desc[UR8][R26.64] ;  /* 0x000000081a1da981 */ /* 0x000ea4000c1e1900 */
[----:B------:R-:W0:Y:S02]  /*0360*/  @!P3 LDC.64 R4, c[0x0][0x388] ;  /* 0x0000e200ff04bb82 */ /* 0x000e240000000a00 */
[----:B0-----:R-:W-:-:S05]  /*0370*/  @!P3 IMAD.WIDE R4, R19, 0x4, R4 ;  /* 0x000000041304b825 */ /* 0x001fca00078e0204 */
[----:B------:R-:W3:Y:S04]  /*0380*/  @!P3 LDG.E R6, desc[UR8][R4.64] ;  /* 0x000000080406b981 */ /* 0x000ee8000c1e1900 */
[----:B--2---:R-:W-:Y:S04]  /*0390*/  STS [R22], R29 ;  /* 0x0000001d16007388 */ /* 0x004fe80000000800 */
[----:B---3--:R-:W-:Y:S01]  /*03a0*/  STS [R20], R6 ;  /* 0x0000000614007388 */ /* 0x008fe20000000800 */
[----:B------:R-:W-:Y:S06]  /*03b0*/  BAR.SYNC.DEFER_BLOCKING 0x0 ;  /* 0x0000000000007b1d */ /* 0x000fec0000010000 */
[----:B------:R-:W-:Y:S04]  /*03c0*/  LDS R28, [R16] ;  /* 0x00000000101c7984 */ /* 0x000fe80000000800 */
[----:B------:R-:W0:Y:S04]  /*03d0*/  LDS.128 R8, [R2] ;  /* 0x0000000002087984 */ /* 0x000e280000000c00 */
[----:B------:R-:W1:Y:S04]  /*03e0*/  LDS R5, [R16+0x40] ;  /* 0x0000400010057984 */ /* 0x000e680000000800 */
[----:B------:R-:W2:Y:S04]  /*03f0*/  LDS R7, [R16+0x80] ;  /* 0x0000800010077984 */ /* 0x000ea80000000800 */
[----:B------:R-:W-:Y:S01]  /*0400*/  LDS R29, [R16+0x140] ;  /* 0x00014000101d7984 */ /* 0x000fe20000000800 */
[----:B0-----:R-:W-:-:S03]  /*0410*/  FFMA R28, R8, R28, R23 ;  /* 0x0000001c081c7223 */ /* 0x001fc60000000017 */
[----:B------:R-:W0:Y:S01]  /*0420*/  LDS R8, [R16+0xc0] ;  /* 0x0000c00010087984 */ /* 0x000e220000000800 */
[----:B-1----:R-:W-:-:S03]  /*0430*/  FFMA R28, R5, R9, R28 ;  /* 0x00000009051c7223 */ /* 0x002fc6000000001c */
[----:B------:R-:W-:Y:S01]  /*0440*/  LDS R9, [R16+0x100] ;  /* 0x0001000010097984 */ /* 0x000fe20000000800 */
[----:B--2---:R-:W-:-:S03]  /*0450*/  FFMA R23, R7, R10, R28 ;  /* 0x0000000a07177223 */ /* 0x004fc6000000001c */
[----:B------:R-:W1:Y:S01]  /*0460*/  LDS.128 R4, [R2+0x10] ;  /* 0x0000100002047984 */ /* 0x000e620000000c00 */
[----:B0-----:R-:W-:-:S03]  /*0470*/  FFMA R23, R8, R11, R23 ;  /* 0x0000000b08177223 */ /* 0x001fc60000000017 */
[----:B------:R-:W0:Y:S01]  /*0480*/  LDS R11, [R16+0x180] ;  /* 0x00018000100b7984 */ /* 0x000e220000000800 */
[----:B-1----:R-:W-:-:S03]  /*0490*/  FFMA R8, R4, R9, R23 ;  /* 0x0000000904087223 */ /* 0x002fc60000000017 */
[----:B------:R-:W1:Y:S01]  /*04a0*/  LDS R4, [R16+0x1c0] ;  /* 0x0001c00010047984 */ /* 0x000e620000000800 */
[----:B------:R-:W-:-:S03]  /*04b0*/  FFMA R8, R29, R5, R8 ;  /* 0x000000051d087223 */ /* 0x000fc60000000008 */
[----:B------:R-:W-:Y:S04]  /*04c0*/  LDS R5, [R16+0x200] ;  /* 0x0002000010057984 */ /* 0x000fe80000000800 */
[----:B------:R-:W-:Y:S01]  /*04d0*/  LDS R29, [R16+0x240] ;  /* 0x00024000101d7984 */ /* 0x000fe20000000800 */
[----:B0-----:R-:W-:-:S03]  /*04e0*/  FFMA R23, R11, R6, R8 ;  /* 0x000000060b177223 */ /* 0x001fc60000000008 */
[----:B------:R-:W0:Y:S01]  /*04f0*/  LDS.128 R8, [R2+0x20] ;  /* 0x0000200002087984 */ /* 0x000e220000000c00 */
[----:B-1----:R-:W-:-:S03]  /*0500*/  FFMA R23, R4, R7, R23 ;  /* 0x0000000704177223 */ /* 0x002fc60000000017 */
[----:B------:R-:W1:Y:S01]  /*0510*/  LDS R7, [R16+0x280] ;  /* 0x0002800010077984 */ /* 0x000e620000000800 */
[----:B0-----:R-:W-:-:S03]  /*0520*/  FFMA R4, R8, R5, R23 ;  /* 0x0000000508047223 */ /* 0x001fc60000000017 */
[----:B------:R-:W0:Y:S01]  /*0530*/  LDS R8, [R16+0x2c0] ;  /* 0x0002c00010087984 */ /* 0x000e220000000800 */
[----:B------:R-:W-:-:S03]  /*0540*/  FFMA R4, R29, R9, R4 ;  /* 0x000000091d047223 */ /* 0x000fc60000000004 */
[----:B------:R-:W-:Y:S01]  /*0550*/  LDS R9, [R16+0x300] ;  /* 0x0003000010097984 */ /* 0x000fe20000000800 */
[----:B-1----:R-:W-:-:S03]  /*0560*/  FFMA R23, R7, R10, R4 ;  /* 0x0000000a07177223 */ /* 0x002fc60000000004 */
[----:B------:R-:W1:Y:S01]  /*0570*/  LDS.128 R4, [R2+0x30] ;  /* 0x0000300002047984 */ /* 0x000e620000000c00 */
[----:B------:R-:W-:Y:S02]  /*0580*/  HFMA2 R29, -RZ, RZ, 0, 0 ;  /* 0x00000000ff1d7431 */ /* 0x000fe400000001ff */
[----:B0-----:R-:W-:Y:S02]  /*0590*/  FFMA R11, R8, R11, R23 ;  /* 0x0000000b080b7223 */ /* 0x001fe40000000017 */
[----:B------:R-:W0:Y:S02]  /*05a0*/  LDS R23, [R16+0x340] ;  /* 0x0003400010177984 */ /* 0x000e240000000800 */
[----:B-1----:R-:W-:Y:S02]  /*05b0*/  FFMA R10, R4, R9, R11 ;  /* 0x00000009040a7223 */ /* 0x002fe4000000000b */
[----:B------:R-:W1:Y:S04]  /*05c0*/  LDS R11, [R16+0x380] ;  /* 0x00038000100b7984 */ /* 0x000e680000000800 */
[----:B------:R-:W2:Y:S01]  /*05d0*/  LDS R4, [R16+0x3c0] ;  /* 0x0003c00010047984 */ /* 0x000ea20000000800 */
[----:B------:R-:W-:Y:S01]  /*05e0*/  IADD3 R8, PT, PT, R17, 0x10, RZ ;  /* 0x0000001011087810 */ /* 0x000fe20007ffe0ff */
[----:B------:R-:W-:Y:S03]  /*05f0*/  BAR.SYNC.DEFER_BLOCKING 0x0 ;  /* 0x0000000000007b1d */ /* 0x000fe60000010000 */
[----:B------:R-:W-:-:S13]  /*0600*/  ISETP.GE.OR P2, PT, R8, UR7, P1 ;  /* 0x0000000708007c0c */ /* 0x000fda0008f46670 */
[----:B------:R-:W3:Y:S01]  /*0610*/  @!P2 LDG.E R29, desc[UR8][R26.64+0x40] ;  /* 0x000040081a1da981 */ /* 0x000ee2000c1e1900 */
[----:B------:R-:W-:-:S04]  /*0620*/  IADD3 R8, PT, PT, R15, 0x10, RZ ;  /* 0x000000100f087810 */ /* 0x000fc80007ffe0ff */
[----:B------:R-:W-:-:S13]  /*0630*/  ISETP.GE.OR P0, PT, R8, UR7, P0 ;  /* 0x0000000708007c0c */ /* 0x000fda0008706670 */
[----:B------:R-:W4:Y:S01]  /*0640*/  @!P0 LDC.64 R8, c[0x0][0x388] ;  /* 0x0000e200ff088b82 */ /* 0x000f220000000a00 */
[----:B---3--:R4:W-:Y:S02]  /*0650*/  STS [R22], R29 ;  /* 0x0000001d16007388 */ /* 0x0089e40000000800 */
[----:B----4-:R-:W-:Y:S01]  /*0660*/  @!P0 IMAD.WIDE R28, R21, 0x4, R8 ;  /* 0x00000004151c8825 */ /* 0x010fe200078e0208 */
[----:B------:R-:W-:-:S06]  /*0670*/  MOV R9, RZ ;  /* 0x000000ff00097202 */ /* 0x000fcc0000000f00 */
[----:B------:R-:W3:Y:S01]  /*0680*/  @!P0 LDG.E R9, desc[UR8][R28.64] ;  /* 0x000000081c098981 */ /* 0x000ee2000c1e1900 */
[----:B0-----:R-:W-:-:S04]  /*0690*/  FFMA R10, R23, R5, R10 ;  /* 0x00000005170a7223 */ /* 0x001fc8000000000a */
[----:B-1----:R-:W-:-:S04]  /*06a0*/  FFMA R27, R11, R6, R10 ;  /* 0x000000060b1b7223 */ /* 0x002fc8000000000a */
[----:B--2---:R-:W-:Y:S01]  /*06b0*/  FFMA R7, R4, R7, R27 ;  /* 0x0000000704077223 */ /* 0x004fe2000000001b */
[----:B------:R-:W-:-:S04]  /*06c0*/  UIADD3 UR4, UPT, UPT, UR4, 0x2, URZ ;  /* 0x0000000204047890 */ /* 0x000fc8000fffe0ff */
[----:B------:R-:W-:Y:S01]  /*06d0*/  UISETP.NE.AND UP0, UPT, UR4, URZ, UPT ;  /* 0x000000ff0400728c */ /* 0x000fe2000bf05270 */
[----:B------:R-:W-:Y:S02]  /*06e0*/  IADD3 R18, PT, PT, R18, 0x20, RZ ;  /* 0x0000002012127810 */ /* 0x000fe40007ffe0ff */
[----:B------:R-:W-:Y:S02]  /*06f0*/  IADD3 R15, PT, PT, R15, 0x20, RZ ;  /* 0x000000200f0f7810 */ /* 0x000fe40007ffe0ff */
[----:B------:R-:W-:Y:S02]  /*0700*/  IADD3 R17, PT, PT, R17, 0x20, RZ ;  /* 0x0000002011117810 */ /* 0x000fe40007ffe0ff */
[C---:B------:R-:W-:Y:S02]  /*0710*/  LEA R19, R12.reuse, R19, 0x5 ;  /* 0x000000130c137211 */ /* 0x040fe400078e28ff */
[----:B------:R-:W-:Y:S01]  /*0720*/  LEA R21, R12, R21, 0x5 ;  /* 0x000000150c157211 */ /* 0x000fe200078e28ff */
[----:B------:R-:W-:Y:S01]  /*0730*/  UIADD3 UR5, UPT, UPT, UR5, 0x20, URZ ;  /* 0x0000002005057890 */ /* 0x000fe2000fffe0ff */
[----:B---3--:R-:W-:Y:S01]  /*0740*/  STS [R20], R9 ;  /* 0x0000000914007388 */ /* 0x008fe20000000800 */
[----:B------:R-:W-:Y:S06]  /*0750*/  BAR.SYNC.DEFER_BLOCKING 0x0 ;  /* 0x0000000000007b1d */ /* 0x000fec0000010000 */
[----:B------:R-:W-:Y:S04]  /*0760*/  LDS R5, [R16] ;  /* 0x0000000010057984 */ /* 0x000fe80000000800 */
[----:B------:R-:W0:Y:S04]  /*0770*/  LDS.128 R8, [R2] ;  /* 0x0000000002087984 */ /* 0x000e280000000c00 */
[----:B------:R-:W1:Y:S04]  /*0780*/  LDS R6, [R16+0x40] ;  /* 0x0000400010067984 */ /* 0x000e680000000800 */
[----:B------:R-:W2:Y:S04]  /*0790*/  LDS R23, [R16+0x80] ;  /* 0x0000800010177984 */ /* 0x000ea80000000800 */
[----:B------:R-:W3:Y:S04]  /*07a0*/  LDS R26, [R16+0xc0] ;  /* 0x0000c000101a7984 */ /* 0x000ee80000000800 */
[----:B------:R-:W-:Y:S01]  /*07b0*/  LDS R29, [R16+0x140] ;  /* 0x00014000101d7984 */ /* 0x000fe20000000800 */
[----:B0-----:R-:W-:-:S04]  /*07c0*/  FFMA R8, R8, R5, R7 ;  /* 0x0000000508087223 */ /* 0x001fc80000000007 */
[----:B-1----:R-:W-:Y:S02]  /*07d0*/  FFMA R6, R6, R9, R8 ;  /* 0x0000000906067223 */ /* 0x002fe40000000008 */
[----:B------:R-:W-:Y:S02]  /*07e0*/  LDS R9, [R16+0x100] ;  /* 0x0001000010097984 */ /* 0x000fe40000000800 */
[----:B--2---:R-:W-:Y:S02]  /*07f0*/  FFMA R27, R23, R10, R6 ;  /* 0x0000000a171b7223 */ /* 0x004fe40000000006 */
[----:B------:R-:W0:Y:S04]  /*0800*/  LDS.128 R4, [R2+0x10] ;  /* 0x0000100002047984 */ /* 0x000e280000000c00 */
[----:B------:R-:W1:Y:S01]  /*0810*/  LDS R23, [R16+0x180] ;  /* 0x0001800010177984 */ /* 0x000e620000000800 */
[----:B---3--:R-:W-:-:S03]  /*0820*/  FFMA R11, R26, R11, R27 ;  /* 0x0000000b1a0b7223 */ /* 0x008fc6000000001b */
[----:B------:R-:W2:Y:S01]  /*0830*/  LDS R26, [R16+0x1c0] ;  /* 0x0001c000101a7984 */ /* 0x000ea20000000800 */
[----:B0-----:R-:W-:-:S03]  /*0840*/  FFMA R4, R4, R9, R11 ;  /* 0x0000000904047223 */ /* 0x001fc6000000000b */
[----:B------:R-:W-:Y:S01]  /*0850*/  LDS.128 R8, [R2+0x20] ;  /* 0x0000200002087984 */ /* 0x000fe20000000c00 */
[----:B------:R-:W-:-:S03]  /*0860*/  FFMA R4, R29, R5, R4 ;  /* 0x000000051d047223 */ /* 0x000fc60000000004 */
[----:B------:R-:W0:Y:S04]  /*0870*/  LDS R5, [R16+0x200] ;  /* 0x0002000010057984 */ /* 0x000e280000000800 */
[----:B------:R-:W3:Y:S01]  /*0880*/  LDS R29, [R16+0x240] ;  /* 0x00024000101d7984 */ /* 0x000ee20000000800 */
[----:B-1----:R-:W-:-:S03]  /*0890*/  FFMA R27, R23, R6, R4 ;  /* 0x00000006171b7223 */ /* 0x002fc60000000004 */
[----:B------:R-:W1:Y:S01]  /*08a0*/  LDS R23, [R16+0x280] ;  /* 0x0002800010177984 */ /* 0x000e620000000800 */
[----:B--2---:R-:W-:-:S03]  /*08b0*/  FFMA R7, R26, R7, R27 ;  /* 0x000000071a077223 */ /* 0x004fc6000000001b */
[----:B------:R-:W2:Y:S04]  /*08c0*/  LDS R26, [R16+0x2c0] ;  /* 0x0002c000101a7984 */ /* 0x000ea80000000800 */
[----:B------:R-:W-:Y:S01]  /*08d0*/  LDS R27, [R16+0x340] ;  /* 0x00034000101b7984 */ /* 0x000fe20000000800 */
[----:B0-----:R-:W-:-:S03]  /*08e0*/  FFMA R8, R8, R5, R7 ;  /* 0x0000000508087223 */ /* 0x001fc60000000007 */
[----:B------:R-:W-:Y:S01]  /*08f0*/  LDS.128 R4, [R2+0x30] ;  /* 0x0000300002047984 */ /* 0x000fe20000000c00 */
[----:B---3--:R-:W-:-:S03]  /*0900*/  FFMA R8, R29, R9, R8 ;  /* 0x000000091d087223 */ /* 0x008fc60000000008 */
[----:B------:R-:W0:Y:S01]  /*0910*/  LDS R9, [R16+0x300] ;  /* 0x0003000010097984 */ /* 0x000e220000000800 */
[----:B-1----:R-:W-:-:S03]  /*0920*/  FFMA R23, R23, R10, R8 ;  /* 0x0000000a17177223 */ /* 0x002fc60000000008 */
[----:B------:R-:W1:Y:S01]  /*0930*/  LDS R8, [R16+0x380] ;  /* 0x0003800010087984 */ /* 0x000e620000000800 */
[----:B--2---:R-:W-:-:S03]  /*0940*/  FFMA R11, R26, R11, R23 ;  /* 0x0000000b1a0b7223 */ /* 0x004fc60000000017 */
[----:B------:R-:W2:Y:S01]  /*0950*/  LDS R23, [R16+0x3c0] ;  /* 0x0003c00010177984 */ /* 0x000ea20000000800 */
[----:B0-----:R-:W-:-:S04]  /*0960*/  FFMA R4, R4, R9, R11 ;  /* 0x0000000904047223 */ /* 0x001fc8000000000b */
[----:B------:R-:W-:-:S04]  /*0970*/  FFMA R5, R27, R5, R4 ;  /* 0x000000051b057223 */ /* 0x000fc80000000004 */
[----:B-1----:R-:W-:-:S04]  /*0980*/  FFMA R6, R8, R6, R5 ;  /* 0x0000000608067223 */ /* 0x002fc80000000005 */
[----:B--2---:R-:W-:Y:S01]  /*0990*/  FFMA R23, R23, R7, R6 ;  /* 0x0000000717177223 */ /* 0x004fe20000000006 */
[----:B------:R-:W-:Y:S06]  /*09a0*/  BAR.SYNC.DEFER_BLOCKING 0x0 ;  /* 0x0000000000007b1d */ /* 0x000fec0000010000 */
[----:B------:R-:W-:Y:S05]  /*09b0*/  BRA.U UP0, `(.L_x_19) ;  /* 0xfffffff9004c7547 */ /* 0x000fea000b83ffff */
[----:B------:R-:W-:-:S12]  /*09c0*/  UIADD3 UR4, UPT, UPT, UR5, -0x10, URZ ;  /* 0xfffffff005047890 */ /* 0x000fd8000fffe0ff */
.L_x_18:
[----:B------:R-:W-:-:S09]  /*09d0*/  ULOP3.LUT UP0, URZ, UR6, 0x10, URZ, 0xc0, !UPT ;  /* 0x0000001006ff7892 */ /* 0x000fd2000f80c0ff */
[----:B------:R-:W-:Y:S05]  /*09e0*/  BRA.U UP0, `(.L_x_17) ;  /* 0x0000000100f07547 */ /* 0x000fea000b800000 */
[----:B------:R-:W0:Y:S01]  /*09f0*/  LDCU UR5, c[0x0][0x398] ;  /* 0x00007300ff0577ac */ /* 0x000e220008000800 */
[----:B------:R-:W-:Y:S01]  /*0a00*/  IADD3 R9, PT, PT, R13, UR4, RZ ;  /* 0x000000040d097c10 */ /* 0x000fe2000fffe0ff */
[----:B------:R-:W-:Y:S01]  /*0a10*/  HFMA2 R15, -RZ, RZ, 0, 0 ;  /* 0x00000000ff0f7431 */ /* 0x000fe200000001ff */
[----:B------:R-:W-:Y:S01]  /*0a20*/  IADD3 R14, PT, PT, R14, UR4, RZ ;  /* 0x000000040e0e7c10 */ /* 0x000fe2000fffe0ff */
[----:B------:R-:W1:Y:S01]  /*0a30*/  LDCU UR6, c[0x0][0x3a0] ;  /* 0x00007400ff0677ac */ /* 0x000e620008000800 */
[----:B------:R-:W-:Y:S02]  /*0a40*/  ISETP.GE.AND P0, PT, R9, UR7, PT ;  /* 0x0000000709007c0c */ /* 0x000fe4000bf06270 */
[----:B------:R-:W-:Y:S02]  /*0a50*/  ISETP.GE.AND P1, PT, R14, UR7, PT ;  /* 0x000000070e007c0c */ /* 0x000fe4000bf26270 */
[----:B------:R-:W-:Y:S02]  /*0a60*/  MOV R25, RZ ;  /* 0x000000ff00197202 */ /* 0x000fe40000000f00 */
[----:B0-----:R-:W-:-:S02]  /*0a70*/  ISETP.GE.OR P0, PT, R0, UR5, P0 ;  /* 0x0000000500007c0c */ /* 0x001fc40008706670 */
[----:B-1----:R-:W-:-:S11]  /*0a80*/  ISETP.GE.OR P1, PT, R3, UR6, P1 ;  /* 0x0000000603007c0c */ /* 0x002fd60008f26670 */
[----:B------:R-:W0:Y:S08]  /*0a90*/  @!P0 LDC R8, c[0x0][0x3a4] ;  /* 0x0000e900ff088b82 */ /* 0x000e300000000800 */
[----:B------:R-:W1:Y:S08]  /*0aa0*/  @!P1 LDC R13, c[0x0][0x3a8] ;  /* 0x0000ea00ff0d9b82 */ /* 0x000e700000000800 */
[----:B------:R-:W2:Y:S08]  /*0ab0*/  @!P0 LDC.64 R6, c[0x0][0x380] ;  /* 0x0000e000ff068b82 */ /* 0x000eb00000000a00 */
[----:B------:R-:W3:Y:S01]  /*0ac0*/  @!P1 LDC.64 R4, c[0x0][0x388] ;  /* 0x0000e200ff049b82 */ /* 0x000ee20000000a00 */
[----:B0-----:R-:W-:-:S02]  /*0ad0*/  @!P0 IMAD R9, R0, R8, R9 ;  /* 0x0000000800098224 */ /* 0x001fc400078e0209 */
[----:B-1----:R-:W-:Y:S02]  /*0ae0*/  @!P1 IMAD R13, R14, R13, R3 ;  /* 0x0000000d0e0d9224 */ /* 0x002fe400078e0203 */
[----:B--2---:R-:W-:-:S05]  /*0af0*/  @!P0 IMAD.WIDE R8, R9, 0x4, R6 ;  /* 0x0000000409088825 */ /* 0x004fca00078e0206 */
[----:B------:R-:W2:Y:S01]  /*0b00*/  @!P0 LDG.E R15, desc[UR8][R8.64] ;  /* 0x00000008080f8981 */ /* 0x000ea2000c1e1900 */
[----:B---3--:R-:W-:-:S05]  /*0b10*/  @!P1 IMAD.WIDE R12, R13, 0x4, R4 ;  /* 0x000000040d0c9825 */ /* 0x008fca00078e0204 */
        /* <DEDUP_REMOVED lines=8> */
[----:B------:R-:W3:Y:S04]  /*0ba0*/  LDS R26, [R16+0xc0] ;  /* 0x0000c000101a7984 */ /* 0x000ee80000000800 */
[----:B------:R-:W-:Y:S04]  /*0bb0*/  LDS R17, [R16+0x100] ;  /* 0x0001000010117984 */ /* 0x000fe80000000800 */
[----:B------:R-:W4:Y:S04]  /*0bc0*/  LDS.128 R8, [R2+0x10] ;  /* 0x0000100002087984 */ /* 0x000f280000000c00 */
[----:B------:R-:W5:Y:S04]  /*0bd0*/  LDS R18, [R16+0x140] ;  /* 0x0001400010127984 */ /* 0x000f680000000800 */
[----:B------:R-:W5:Y:S04]  /*0be0*/  LDS R19, [R16+0x180] ;  /* 0x0001800010137984 */ /* 0x000f680000000800 */
[----:B------:R-:W5:Y:S04]  /*0bf0*/  LDS R24, [R16+0x1c0] ;  /* 0x0001c00010187984 */ /* 0x000f680000000800 */
[----:B------:R-:W-:Y:S01]  /*0c00*/  LDS R25, [R16+0x200] ;  /* 0x0002000010197984 */ /* 0x000fe20000000800 */
[----:B0-----:R-:W-:-:S03]  /*0c10*/  FFMA R20, R4, R14, R23 ;  /* 0x0000000e04147223 */ /* 0x001fc60000000017 */
[----:B------:R-:W0:Y:S01]  /*0c20*/  LDS.128 R12, [R2+0x20] ;  /* 0x00002000020c7984 */ /* 0x000e220000000c00 */
[----:B-1----:R-:W-:-:S03]  /*0c30*/  FFMA R20, R27, R5, R20 ;  /* 0x000000051b147223 */ /* 0x002fc60000000014 */
[----:B------:R-:W1:Y:S01]  /*0c40*/  LDS R4, [R16+0x240] ;  /* 0x0002400010047984 */ /* 0x000e620000000800 */
[----:B--2---:R-:W-:-:S03]  /*0c50*/  FFMA R21, R21, R6, R20 ;  /* 0x0000000615157223 */ /* 0x004fc60000000014 */
[----:B------:R-:W2:Y:S04]  /*0c60*/  LDS R5, [R16+0x280] ;  /* 0x0002800010057984 */ /* 0x000ea80000000800 */
[----:B------:R-:W2:Y:S01]  /*0c70*/  LDS R6, [R16+0x2c0] ;  /* 0x0002c00010067984 */ /* 0x000ea20000000800 */
[----:B---3--:R-:W-:-:S03]  /*0c80*/  FFMA R27, R26, R7, R21 ;  /* 0x000000071a1b7223 */ /* 0x008fc60000000015 */
[----:B------:R-:W-:Y:S04]  /*0c90*/  LDS R7, [R16+0x300] ;  /* 0x0003000010077984 */ /* 0x000fe80000000800 */
[----:B------:R-:W3:Y:S01]  /*0ca0*/  LDS.128 R20, [R2+0x30] ;  /* 0x0000300002147984 */ /* 0x000ee20000000c00 */
[----:B----4-:R-:W-:-:S03]  /*0cb0*/  FFMA R27, R8, R17, R27 ;  /* 0x00000011081b7223 */ /* 0x010fc6000000001b */
[----:B------:R-:W4:Y:S04]  /*0cc0*/  LDS R26, [R16+0x340] ;  /* 0x00034000101a7984 */ /* 0x000f280000000800 */
[----:B------:R-:W4:Y:S01]  /*0cd0*/  LDS R17, [R16+0x380] ;  /* 0x0003800010117984 */ /* 0x000f220000000800 */
[----:B-----5:R-:W-:-:S03]  /*0ce0*/  FFMA R18, R18, R9, R27 ;  /* 0x0000000912127223 */ /* 0x020fc6000000001b */
[----:B------:R-:W5:Y:S01]  /*0cf0*/  LDS R8, [R16+0x3c0] ;  /* 0x0003c00010087984 */ /* 0x000f620000000800 */
[----:B------:R-:W-:-:S04]  /*0d00*/  FFMA R19, R19, R10, R18 ;  /* 0x0000000a13137223 */ /* 0x000fc80000000012 */
[----:B------:R-:W-:-:S04]  /*0d10*/  FFMA R11, R24, R11, R19 ;  /* 0x0000000b180b7223 */ /* 0x000fc80000000013 */
[----:B0-----:R-:W-:-:S04]  /*0d20*/  FFMA R11, R12, R25, R11 ;  /* 0x000000190c0b7223 */ /* 0x001fc8000000000b */
[----:B-1----:R-:W-:-:S04]  /*0d30*/  FFMA R4, R4, R13, R11 ;  /* 0x0000000d04047223 */ /* 0x002fc8000000000b */
[----:B--2---:R-:W-:-:S04]  /*0d40*/  FFMA R5, R5, R14, R4 ;  /* 0x0000000e05057223 */ /* 0x004fc80000000004 */
[----:B------:R-:W-:-:S04]  /*0d50*/  FFMA R5, R6, R15, R5 ;  /* 0x0000000f06057223 */ /* 0x000fc80000000005 */
[----:B---3--:R-:W-:-:S04]  /*0d60*/  FFMA R5, R20, R7, R5 ;  /* 0x0000000714057223 */ /* 0x008fc80000000005 */
[----:B----4-:R-:W-:-:S04]  /*0d70*/  FFMA R26, R26, R21, R5 ;  /* 0x000000151a1a7223 */ /* 0x010fc80000000005 */
[----:B------:R-:W-:-:S04]  /*0d80*/  FFMA R17, R17, R22, R26 ;  /* 0x0000001611117223 */ /* 0x000fc8000000001a */
[----:B-----5:R-:W-:Y:S01]  /*0d90*/  FFMA R23, R8, R23, R17 ;  /* 0x0000001708177223 */ /* 0x020fe20000000011 */
[----:B------:R-:W-:Y:S06]  /*0da0*/  BAR.SYNC.DEFER_BLOCKING 0x0 ;  /* 0x0000000000007b1d */ /* 0x000fec0000010000 */
.L_x_17:
[----:B------:R-:W0:Y:S01]  /*0db0*/  LDCU UR4, c[0x0][0x3a0] ;  /* 0x00007400ff0477ac */ /* 0x000e220008000800 */
[----:B------:R-:W1:Y:S01]  /*0dc0*/  LDCU UR5, c[0x0][0x398] ;  /* 0x00007300ff0577ac */ /* 0x000e620008000800 */
[----:B0-----:R-:W-:-:S04]  /*0dd0*/  ISETP.GE.AND P0, PT, R3, UR4, PT ;  /* 0x0000000403007c0c */ /* 0x001fc8000bf06270 */
[----:B-1----:R-:W-:-:S13]  /*0de0*/  ISETP.GE.OR P0, PT, R0, UR5, P0 ;  /* 0x0000000500007c0c */ /* 0x002fda0008706670 */
[----:B------:R-:W-:Y:S05]  /*0df0*/  @P0 EXIT ;  /* 0x000000000000094d */ /* 0x000fea0003800000 */
[----:B------:R-:W0:Y:S01]  /*0e00*/  LDC.64 R4, c[0x0][0x390] ;  /* 0x0000e400ff047b82 */ /* 0x000e220000000a00 */
[----:B------:R-:W1:Y:S02]  /*0e10*/  LDCU UR4, c[0x0][0x3ac] ;  /* 0x00007580ff0477ac */ /* 0x000e640008000800 */
[----:B-1----:R-:W-:-:S04]  /*0e20*/  IMAD R3, R0, UR4, R3 ;  /* 0x0000000400037c24 */ /* 0x002fc8000f8e0203 */
[----:B0-----:R-:W-:-:S05]  /*0e30*/  IMAD.WIDE R2, R3, 0x4, R4 ;  /* 0x0000000403027825 */ /* 0x001fca00078e0204 */
[----:B------:R-:W-:Y:S01]  /*0e40*/  STG.E desc[UR8][R2.64], R23 ;  /* 0x0000001702007986 */ /* 0x000fe2000c101908 */
[----:B------:R-:W-:Y:S05]  /*0e50*/  EXIT ;  /* 0x000000000000794d */ /* 0x000fea0003800000 */
.L_x_20:
        /* <DEDUP_REMOVED lines=10> */
.L_x_37:


//--------------------- .text._Z9gemmNaivePKfS0_Pfiiiiii --------------------------
	.section	.text._Z9gemmNaivePKfS0_Pfiiiiii,"ax",@progbits
	.align	128
        .global         _Z9gemmNaivePKfS0_Pfiiiiii
        .type           _Z9gemmNaivePKfS0_Pfiiiiii,@function
        .size           _Z9gemmNaivePKfS0_Pfiiiiii,(.L_x_38 - _Z9gemmNaivePKfS0_Pfiiiiii)
        .other          _Z9gemmNaivePKfS0_Pfiiiiii,@"STO_CUDA_ENTRY STV_DEFAULT"
_Z9gemmNaivePKfS0_Pfiiiiii:
.text._Z9gemmNaivePKfS0_Pfiiiiii:
[----:B------:R-:W-:Y:S01]  /*0000*/  LDC R1, c[0x0][0x37c] ;  /* 0x0000df00ff017b82 */ /* 0x000fe20000000800 */
[----:B------:R-:W0:Y:S07]  /*0010*/  S2R R3, SR_TID.X ;  /* 0x0000000000037919 */ /* 0x000e2e0000002100 */
[----:B------:R-:W1:Y:S01]  /*0020*/  LDC R15, c[0x0][0x364] ;  /* 0x0000d900ff0f7b82 */ /* 0x000e620000000800 */
[----:B------:R-:W2:Y:S01]  /*0030*/  LDCU UR6, c[0x0][0x3a0] ;  /* 0x00007400ff0677ac */ /* 0x000ea20008000800 */
[----:B------:R-:W1:Y:S01]  /*0040*/  S2R R2, SR_TID.Y ;  /* 0x0000000000027919 */ /* 0x000e620000002200 */
[----:B------:R-:W3:Y:S05]  /*0050*/  LDCU UR7, c[0x0][0x398] ;  /* 0x00007300ff0777ac */ /* 0x000eea0008000800 */
[----:B------:R-:W0:Y:S08]  /*0060*/  S2UR UR5, SR_CTAID.X ;  /* 0x00000000000579c3 */ /* 0x000e300000002500 */
[----:B------:R-:W0:Y:S08]  /*0070*/  LDC R0, c[0x0][0x360] ;  /* 0x0000d800ff007b82 */ /* 0x000e300000000800 */
[----:B------:R-:W1:Y:S01]  /*0080*/  S2UR UR4, SR_CTAID.Y ;  /* 0x00000000000479c3 */ /* 0x000e620000002600 */
[----:B0-----:R-:W-:-:S05]  /*0090*/  IMAD R0, R0, UR5, R3 ;  /* 0x0000000500007c24 */ /* 0x001fca000f8e0203 */
[----:B--2---:R-:W-:Y:S01]  /*00a0*/  ISETP.GE.AND P0, PT, R0, UR6, PT ;  /* 0x0000000600007c0c */ /* 0x004fe2000bf06270 */
[----:B-1----:R-:W-:-:S05]  /*00b0*/  IMAD R15, R15, UR4, R2 ;  /* 0x000000040f0f7c24 */ /* 0x002fca000f8e0202 */
[----:B---3--:R-:W-:-:S13]  /*00c0*/  ISETP.GE.OR P0, PT, R15, UR7, P0 ;  /* 0x000000070f007c0c */ /* 0x008fda0008706670 */
[----:B------:R-:W-:Y:S05]  /*00d0*/  @P0 EXIT ;  /* 0x000000000000094d */ /* 0x000fea0003800000 */
[----:B------:R-:W0:Y:S01]  /*00e0*/  LDC R14, c[0x0][0x39c] ;  /* 0x0000e700ff0e7b82 */ /* 0x000e220000000800 */
[----:B------:R-:W1:Y:S01]  /*00f0*/  LDCU.64 UR6, c[0x0][0x358] ;  /* 0x00006b00ff0677ac */ /* 0x000e620008000a00 */
[----:B------:R-:W-:Y:S01]  /*0100*/  HFMA2 R25, -RZ, RZ, 0, 0 ;  /* 0x00000000ff197431 */ /* 0x000fe200000001ff */
[----:B0-----:R-:W-:-:S13]  /*0110*/  ISETP.GE.AND P0, PT, R14, 0x1, PT ;  /* 0x000000010e00780c */ /* 0x001fda0003f06270 */
[----:B-1----:R-:W-:Y:S05]  /*0120*/  @!P0 BRA `(.L_x_21) ;  /* 0x0000000400cc8947 */ /* 0x002fea0003800000 */
[----:B------:R-:W0:Y:S01]  /*0130*/  LDCU UR4, c[0x0][0x3a4] ;  /* 0x00007480ff0477ac */ /* 0x000e220008000800 */
[C---:B------:R-:W-:Y:S02]  /*0140*/  ISETP.GE.U32.AND P1, PT, R14.reuse, 0x8, PT ;  /* 0x000000080e00780c */ /* 0x040fe40003f26070 */
[----:B------:R-:W-:Y:S02]  /*0150*/  LOP3.LUT R24, R14, 0x7, RZ, 0xc0, !PT ;  /* 0x000000070e187812 */ /* 0x000fe400078ec0ff */
[----:B------:R-:W-:Y:S02]  /*0160*/  MOV R25, RZ ;  /* 0x000000ff00197202 */ /* 0x000fe40000000f00 */
[----:B------:R-:W-:Y:S02]  /*0170*/  ISETP.NE.AND P0, PT, R24, RZ, PT ;  /* 0x000000ff1800720c */ /* 0x000fe40003f05270 */
[----:B------:R-:W-:Y:S01]  /*0180*/  MOV R17, RZ ;  /* 0x000000ff00117202 */ /* 0x000fe20000000f00 */
[----:B0-----:R-:W-:-:S04]  /*0190*/  IMAD R18, R15, UR4, RZ ;  /* 0x000000040f127c24 */ /* 0x001fc8000f8e02ff */
[----:B------:R-:W-:Y:S06]  /*01a0*/  @!P1 BRA `(.L_x_22) ;  /* 0x0000000000c89947 */ /* 0x000fec0003800000 */
[----:B------:R-:W0:Y:S01]  /*01b0*/  LDCU.64 UR4, c[0x0][0x380] ;  /* 0x00007000ff0477ac */ /* 0x000e220008000a00 */
[----:B------:R-:W-:Y:S02]  /*01c0*/  LOP3.LUT R17, R14, 0x7ffffff8, RZ, 0xc0, !PT ;  /* 0x7ffffff80e117812 */ /* 0x000fe400078ec0ff */
[----:B------:R-:W-:Y:S02]  /*01d0*/  MOV R25, RZ ;  /* 0x000000ff00197202 */ /* 0x000fe40000000f00 */
[----:B------:R-:W-:Y:S02]  /*01e0*/  MOV R16, R18 ;  /* 0x0000001200107202 */ /* 0x000fe40000000f00 */
[----:B------:R-:W-:Y:S02]  /*01f0*/  MOV R20, R0 ;  /* 0x0000000000147202 */ /* 0x000fe40000000f00 */
[----:B------:R-:W-:Y:S01]  /*0200*/  IADD3 R19, PT, PT, -R17, RZ, RZ ;  /* 0x000000ff11137210 */ /* 0x000fe20007ffe1ff */
[----:B0-----:R-:W-:-:S04]  /*0210*/  UIADD3 UR4, UP0, UPT, UR4, 0x10, URZ ;  /* 0x0000001004047890 */ /* 0x001fc8000ff1e0ff */
[----:B------:R-:W-:-:S12]  /*0220*/  UIADD3.X UR5, UPT, UPT, URZ, UR5, URZ, UP0, !UPT ;  /* 0x00000005ff057290 */ /* 0x000fd800087fe4ff */
.L_x_23:
[----:B------:R-:W0:Y:S01]  /*0230*/  LDC.64 R10, c[0x0][0x388] ;  /* 0x0000e200ff0a7b82 */ /* 0x000e220000000a00 */
[----:B------:R-:W-:Y:S02]  /*0240*/  MOV R2, UR4 ;  /* 0x0000000400027c02 */ /* 0x000fe40008000f00 */
[----:B------:R-:W-:-:S03]  /*0250*/  MOV R3, UR5 ;  /* 0x0000000500037c02 */ /* 0x000fc60008000f00 */
[----:B------:R-:W-:Y:S02]  /*0260*/  IMAD.WIDE R2, R16, 0x4, R2 ;  /* 0x0000000410027825 */ /* 0x000fe400078e0202 */
[----:B------:R-:W1:Y:S03]  /*0270*/  LDC R23, c[0x0][0x3a8] ;  /* 0x0000ea00ff177b82 */ /* 0x000e660000000800 */
[----:B------:R-:W2:Y:S04]  /*0280*/  LDG.E R26, desc[UR6][R2.64+-0x10] ;  /* 0xfffff006021a7981 */ /* 0x000ea8000c1e1900 */
[----:B------:R-:W3:Y:S04]  /*0290*/  LDG.E R22, desc[UR6][R2.64+-0xc] ;  /* 0xfffff40602167981 */ /* 0x000ee8000c1e1900 */
[----:B------:R-:W4:Y:S01]  /*02a0*/  LDG.E R27, desc[UR6][R2.64+-0x8] ;  /* 0xfffff806021b7981 */ /* 0x000f22000c1e1900 */
[----:B0-----:R-:W-:-:S05]  /*02b0*/  IMAD.WIDE R10, R20, 0x4, R10 ;  /* 0x00000004140a7825 */ /* 0x001fca00078e020a */
[----:B------:R0:W2:Y:S01]  /*02c0*/  LDG.E R28, desc[UR6][R10.64] ;  /* 0x000000060a1c7981 */ /* 0x0000a2000c1e1900 */
[----:B-1----:R-:W-:-:S05]  /*02d0*/  IMAD.WIDE R12, R23, 0x4, R10 ;  /* 0x00000004170c7825 */ /* 0x002fca00078e020a */
[----:B------:R1:W3:Y:S01]  /*02e0*/  LDG.E R21, desc[UR6][R12.64] ;  /* 0x000000060c157981 */ /* 0x0002e2000c1e1900 */
[----:B------:R-:W-:-:S04]  /*02f0*/  IMAD.WIDE R8, R23, 0x4, R12 ;  /* 0x0000000417087825 */ /* 0x000fc800078e020c */
[C---:B------:R-:W-:Y:S02]  /*0300*/  IMAD.WIDE R6, R23.reuse, 0x4, R8 ;  /* 0x0000000417067825 */ /* 0x040fe400078e0208 */
[----:B------:R-:W4:Y:S02]  /*0310*/  LDG.E R8, desc[UR6][R8.64] ;  /* 0x0000000608087981 */ /* 0x000f24000c1e1900 */
[C---:B------:R-:W-:Y:S02]  /*0320*/  IMAD.WIDE R4, R23.reuse, 0x4, R6 ;  /* 0x0000000417047825 */ /* 0x040fe400078e0206 */
[----:B------:R5:W4:Y:S02]  /*0330*/  LDG.E R29, desc[UR6][R6.64] ;  /* 0x00000006061d7981 */ /* 0x000b24000c1e1900 */
[C---:B0-----:R-:W-:Y:S02]  /*0340*/  IMAD.WIDE R10, R23.reuse, 0x4, R4 ;  /* 0x00000004170a7825 */ /* 0x041fe400078e0204 */
[----:B------:R-:W4:Y:S04]  /*0350*/  LDG.E R9, desc[UR6][R2.64+0x8] ;  /* 0x0000080602097981 */ /* 0x000f28000c1e1900 */
[----:B------:R-:W4:Y:S01]  /*0360*/  LDG.E R5, desc[UR6][R4.64] ;  /* 0x0000000604057981 */ /* 0x000f22000c1e1900 */
[----:B-1----:R-:W-:-:S03]  /*0370*/  IMAD.WIDE R12, R23, 0x4, R10 ;  /* 0x00000004170c7825 */ /* 0x002fc600078e020a */
[----:B------:R-:W4:Y:S01]  /*0380*/  LDG.E R4, desc[UR6][R2.64] ;  /* 0x0000000602047981 */ /* 0x000f22000c1e1900 */
[----:B-----5:R-:W-:-:S06]  /*0390*/  IMAD.WIDE R6, R23, 0x4, R12 ;  /* 0x0000000417067825 */ /* 0x020fcc00078e020c */
[----:B------:R-:W5:Y:S01]  /*03a0*/  LDG.E R7, desc[UR6][R6.64] ;  /* 0x0000000606077981 */ /* 0x000f62000c1e1900 */
[----:B--2---:R-:W-:-:S03]  /*03b0*/  FFMA R25, R26, R28, R25 ;  /* 0x0000001c1a197223 */ /* 0x004fc60000000019 */
[----:B------:R-:W2:Y:S04]  /*03c0*/  LDG.E R26, desc[UR6][R2.64+-0x4] ;  /* 0xfffffc06021a7981 */ /* 0x000ea8000c1e1900 */
[----:B------:R-:W5:Y:S04]  /*03d0*/  LDG.E R28, desc[UR6][R10.64] ;  /* 0x000000060a1c7981 */ /* 0x000f68000c1e1900 */
[----:B------:R-:W5:Y:S04]  /*03e0*/  LDG.E R11, desc[UR6][R2.64+0x4] ;  /* 0x00000406020b7981 */ /* 0x000f68000c1e1900 */
[----:B------:R-:W5:Y:S04]  /*03f0*/  LDG.E R10, desc[UR6][R2.64+0xc] ;  /* 0x00000c06020a7981 */ /* 0x000f68000c1e1900 */
[----:B------:R-:W5:Y:S01]  /*0400*/  LDG.E R2, desc[UR6][R12.64] ;  /* 0x000000060c027981 */ /* 0x000f62000c1e1900 */
[----:B---3--:R-:W-:Y:S01]  /*0410*/  FFMA R22, R22, R21, R25 ;  /* 0x0000001516167223 */ /* 0x008fe20000000019 */
[----:B------:R-:W-:-:S03]  /*0420*/  IADD3 R19, PT, PT, R19, 0x8, RZ ;  /* 0x0000000813137810 */ /* 0x000fc60007ffe0ff */
[----:B----4-:R-:W-:Y:S01]  /*0430*/  FFMA R27, R27, R8, R22 ;  /* 0x000000081b1b7223 */ /* 0x010fe20000000016 */
[----:B------:R-:W-:Y:S02]  /*0440*/  ISETP.NE.AND P1, PT, R19, RZ, PT ;  /* 0x000000ff1300720c */ /* 0x000fe40003f25270 */
[----:B------:R-:W-:Y:S02]  /*0450*/  LEA R20, R23, R20, 0x3 ;  /* 0x0000001417147211 */ /* 0x000fe400078e18ff */
[----:B------:R-:W-:Y:S01]  /*0460*/  IADD3 R16, PT, PT, R16, 0x8, RZ ;  /* 0x0000000810107810 */ /* 0x000fe20007ffe0ff */
[----:B--2---:R-:W-:-:S04]  /*0470*/  FFMA R27, R26, R29, R27 ;  /* 0x0000001d1a1b7223 */ /* 0x004fc8000000001b */
[----:B------:R-:W-:-:S04]  /*0480*/  FFMA R4, R4, R5, R27 ;  /* 0x0000000504047223 */ /* 0x000fc8000000001b */
[----:B-----5:R-:W-:-:S04]  /*0490*/  FFMA R4, R11, R28, R4 ;  /* 0x0000001c0b047223 */ /* 0x020fc80000000004 */
[----:B------:R-:W-:-:S04]  /*04a0*/  FFMA R9, R9, R2, R4 ;  /* 0x0000000209097223 */ /* 0x000fc80000000004 */
[----:B------:R-:W-:Y:S01]  /*04b0*/  FFMA R25, R10, R7, R9 ;  /* 0x000000070a197223 */ /* 0x000fe20000000009 */
[----:B------:R-:W-:Y:S06]  /*04c0*/  @P1 BRA `(.L_x_23) ;  /* 0xfffffffc00581947 */ /* 0x000fec000383ffff */
.L_x_22:
[----:B------:R-:W-:Y:S05]  /*04d0*/  @!P0 BRA `(.L_x_21) ;  /* 0x0000000000e08947 */ /* 0x000fea0003800000 */
[----:B------:R-:W-:Y:S02]  /*04e0*/  ISETP.GE.U32.AND P0, PT, R24, 0x4, PT ;  /* 0x000000041800780c */ /* 0x000fe40003f06070 */
[----:B------:R-:W-:-:S04]  /*04f0*/  LOP3.LUT R16, R14, 0x3, RZ, 0xc0, !PT ;  /* 0x000000030e107812 */ /* 0x000fc800078ec0ff */
[----:B------:R-:W-:-:S07]  /*0500*/  ISETP.NE.AND P1, PT, R16, RZ, PT ;  /* 0x000000ff1000720c */ /* 0x000fce0003f25270 */
[----:B------:R-:W-:Y:S06]  /*0510*/  @!P0 BRA `(.L_x_24) ;  /* 0x00000000005c8947 */ /* 0x000fec0003800000 */
[----:B------:R-:W0:Y:S01]  /*0520*/  LDC R19, c[0x0][0x3a8] ;  /* 0x0000ea00ff137b82 */ /* 0x000e220000000800 */
[----:B------:R-:W-:-:S07]  /*0530*/  IADD3 R5, PT, PT, R18, R17, RZ ;  /* 0x0000001112057210 */ /* 0x000fce0007ffe0ff */
[----:B------:R-:W1:Y:S08]  /*0540*/  LDC.64 R8, c[0x0][0x388] ;  /* 0x0000e200ff087b82 */ /* 0x000e700000000a00 */
[----:B------:R-:W2:Y:S01]  /*0550*/  LDC.64 R2, c[0x0][0x380] ;  /* 0x0000e000ff027b82 */ /* 0x000ea20000000a00 */
[----:B0-----:R-:W-:-:S04]  /*0560*/  IMAD R7, R17, R19, R0 ;  /* 0x0000001311077224 */ /* 0x001fc800078e0200 */
[----:B-1----:R-:W-:-:S04]  /*0570*/  IMAD.WIDE R8, R7, 0x4, R8 ;  /* 0x0000000407087825 */ /* 0x002fc800078e0208 */
[----:B------:R-:W-:Y:S02]  /*0580*/  IMAD.WIDE R10, R19, 0x4, R8 ;  /* 0x00000004130a7825 */ /* 0x000fe400078e0208 */
[----:B------:R-:W3:Y:S02]  /*0590*/  LDG.E R8, desc[UR6][R8.64] ;  /* 0x0000000608087981 */ /* 0x000ee4000c1e1900 */
[----:B--2---:R-:W-:-:S04]  /*05a0*/  IMAD.WIDE R2, R5, 0x4, R2 ;  /* 0x0000000405027825 */ /* 0x004fc800078e0202 */
[C---:B------:R-:W-:Y:S01]  /*05b0*/  IMAD.WIDE R4, R19.reuse, 0x4, R10 ;  /* 0x0000000413047825 */ /* 0x040fe200078e020a */
[----:B------:R-:W3:Y:S04]  /*05c0*/  LDG.E R12, desc[UR6][R2.64] ;  /* 0x00000006020c7981 */ /* 0x000ee8000c1e1900 */
[----:B------:R-:W2:Y:S01]  /*05d0*/  LDG.E R10, desc[UR6][R10.64] ;  /* 0x000000060a0a7981 */ /* 0x000ea2000c1e1900 */
[----:B------:R-:W-:-:S03]  /*05e0*/  IMAD.WIDE R6, R19, 0x4, R4 ;  /* 0x0000000413067825 */ /* 0x000fc600078e0204 */
[----:B------:R-:W2:Y:S04]  /*05f0*/  LDG.E R13, desc[UR6][R2.64+0x4] ;  /* 0x00000406020d7981 */ /* 0x000ea8000c1e1900 */
[----:B------:R-:W4:Y:S04]  /*0600*/  LDG.E R20, desc[UR6][R4.64] ;  /* 0x0000000604147981 */ /* 0x000f28000c1e1900 */
[----:B------:R-:W4:Y:S04]  /*0610*/  LDG.E R19, desc[UR6][R2.64+0x8] ;  /* 0x0000080602137981 */ /* 0x000f28000c1e1900 */
[----:B------:R-:W5:Y:S04]  /*0620*/  LDG.E R21, desc[UR6][R2.64+0xc] ;  /* 0x00000c0602157981 */ /* 0x000f68000c1e1900 */
[----:B------:R-:W5:Y:S01]  /*0630*/  LDG.E R6, desc[UR6][R6.64] ;  /* 0x0000000606067981 */ /* 0x000f62000c1e1900 */
[----:B------:R-:W-:Y:S01]  /*0640*/  IADD3 R17, PT, PT, R17, 0x4, RZ ;  /* 0x0000000411117810 */ /* 0x000fe20007ffe0ff */
[----:B---3--:R-:W-:-:S04]  /*0650*/  FFMA R12, R12, R8, R25 ;  /* 0x000000080c0c7223 */ /* 0x008fc80000000019 */
[----:B--2---:R-:W-:-:S04]  /*0660*/  FFMA R12, R13, R10, R12 ;  /* 0x0000000a0d0c7223 */ /* 0x004fc8000000000c */
[----:B----4-:R-:W-:-:S04]  /*0670*/  FFMA R12, R19, R20, R12 ;  /* 0x00000014130c7223 */ /* 0x010fc8000000000c */
[----:B-----5:R-:W-:-:S07]  /*0680*/  FFMA R25, R21, R6, R12 ;  /* 0x0000000615197223 */ /* 0x020fce000000000c */
.L_x_24:
[----:B------:R-:W-:Y:S05]  /*0690*/  @!P1 BRA `(.L_x_21) ;  /* 0x0000000000709947 */ /* 0x000fea0003800000 */
[----:B------:R-:W-:Y:S01]  /*06a0*/  ISETP.NE.AND P0, PT, R16, 0x1, PT ;  /* 0x000000011000780c */ /* 0x000fe20003f05270 */
[----:B------:R-:W0:Y:S01]  /*06b0*/  LDC.64 R10, c[0x0][0x388] ;  /* 0x0000e200ff0a7b82 */ /* 0x000e220000000a00 */
[----:B------:R-:W-:-:S04]  /*06c0*/  LOP3.LUT R14, R14, 0x1, RZ, 0xc0, !PT ;  /* 0x000000010e0e7812 */ /* 0x000fc800078ec0ff */
[----:B------:R-:W-:-:S03]  /*06d0*/  ISETP.NE.U32.AND P1, PT, R14, 0x1, PT ;  /* 0x000000010e00780c */ /* 0x000fc60003f25070 */
[----:B------:R-:W1:Y:S04]  /*06e0*/  LDC.64 R6, c[0x0][0x380] ;  /* 0x0000e000ff067b82 */ /* 0x000e680000000a00 */
[----:B------:R-:W-:-:S04]  /*06f0*/  @P0 IADD3 R9, PT, PT, R18, R17, RZ ;  /* 0x0000001112090210 */ /* 0x000fc80007ffe0ff */
[----:B------:R-:W2:Y:S08]  /*0700*/  @P0 LDC R19, c[0x0][0x3a8] ;  /* 0x0000ea00ff130b82 */ /* 0x000eb00000000800 */
[----:B------:R-:W3:Y:S08]  /*0710*/  @!P1 LDC R12, c[0x0][0x3a8] ;  /* 0x0000ea00ff0c9b82 */ /* 0x000ef00000000800 */
[----:B------:R-:W4:Y:S01]  /*0720*/  LDC.64 R4, c[0x0][0x380] ;  /* 0x0000e000ff047b82 */ /* 0x000f220000000a00 */
[----:B-1----:R-:W-:-:S07]  /*0730*/  @P0 IMAD.WIDE R6, R9, 0x4, R6 ;  /* 0x0000000409060825 */ /* 0x002fce00078e0206 */
[----:B------:R-:W1:Y:S01]  /*0740*/  LDC.64 R2, c[0x0][0x388] ;  /* 0x0000e200ff027b82 */ /* 0x000e620000000a00 */
[C---:B--2---:R-:W-:Y:S01]  /*0750*/  @P0 IMAD R13, R17.reuse, R19, R0 ;  /* 0x00000013110d0224 */ /* 0x044fe200078e0200 */
[----:B------:R-:W-:-:S03]  /*0760*/  @P0 IADD3 R17, PT, PT, R17, 0x2, RZ ;  /* 0x0000000211110810 */ /* 0x000fc60007ffe0ff */
[----:B0-----:R-:W-:Y:S01]  /*0770*/  @P0 IMAD.WIDE R10, R13, 0x4, R10 ;  /* 0x000000040d0a0825 */ /* 0x001fe200078e020a */
[----:B------:R-:W-:-:S03]  /*0780*/  @!P1 IADD3 R13, PT, PT, R18, R17, RZ ;  /* 0x00000011120d9210 */ /* 0x000fc60007ffe0ff */
[----:B---3--:R-:W-:Y:S01]  /*0790*/  @!P1 IMAD R17, R17, R12, R0 ;  /* 0x0000000c11119224 */ /* 0x008fe200078e0200 */
[----:B------:R-:W2:Y:S01]  /*07a0*/  @P0 LDG.E R14, desc[UR6][R10.64] ;  /* 0x000000060a0e0981 */ /* 0x000ea2000c1e1900 */
[----:B------:R-:W-:-:S03]  /*07b0*/  @P0 IMAD.WIDE R8, R19, 0x4, R10 ;  /* 0x0000000413080825 */ /* 0x000fc600078e020a */
[----:B------:R-:W2:Y:S01]  /*07c0*/  @P0 LDG.E R12, desc[UR6][R6.64] ;  /* 0x00000006060c0981 */ /* 0x000ea2000c1e1900 */
[----:B----4-:R-:W-:-:S03]  /*07d0*/  @!P1 IMAD.WIDE R4, R13, 0x4, R4 ;  /* 0x000000040d049825 */ /* 0x010fc600078e0204 */
[----:B------:R-:W3:Y:S04]  /*07e0*/  @P0 LDG.E R19, desc[UR6][R6.64+0x4] ;  /* 0x0000040606130981 */ /* 0x000ee8000c1e1900 */
[----:B------:R-:W3:Y:S01]  /*07f0*/  @P0 LDG.E R8, desc[UR6][R8.64] ;  /* 0x0000000608080981 */ /* 0x000ee2000c1e1900 */
[----:B-1----:R-:W-:-:S03]  /*0800*/  @!P1 IMAD.WIDE R2, R17, 0x4, R2 ;  /* 0x0000000411029825 */ /* 0x002fc600078e0202 */
[----:B------:R-:W4:Y:S04]  /*0810*/  @!P1 LDG.E R4, desc[UR6][R4.64] ;  /* 0x0000000604049981 */ /* 0x000f28000c1e1900 */
[----:B------:R-:W4:Y:S01]  /*0820*/  @!P1 LDG.E R2, desc[UR6][R2.64] ;  /* 0x0000000602029981 */ /* 0x000f22000c1e1900 */
[----:B--2---:R-:W-:-:S04]  /*0830*/  @P0 FFMA R12, R12, R14, R25 ;  /* 0x0000000e0c0c0223 */ /* 0x004fc80000000019 */
[----:B---3--:R-:W-:-:S04]  /*0840*/  @P0 FFMA R25, R19, R8, R12 ;  /* 0x0000000813190223 */ /* 0x008fc8000000000c */
[----:B----4-:R-:W-:-:S07]  /*0850*/  @!P1 FFMA R25, R4, R2, R25 ;  /* 0x0000000204199223 */ /* 0x010fce0000000019 */
.L_x_21:
[----:B------:R-:W0:Y:S01]  /*0860*/  LDC.64 R2, c[0x0][0x390] ;  /* 0x0000e400ff027b82 */ /* 0x000e220000000a00 */
[----:B------:R-:W1:Y:S02]  /*0870*/  LDCU UR4, c[0x0][0x3ac] ;  /* 0x00007580ff0477ac */ /* 0x000e640008000800 */
[----:B-1----:R-:W-:-:S04]  /*0880*/  IMAD R15, R15, UR4, R0 ;  /* 0x000000040f0f7c24 */ /* 0x002fc8000f8e0200 */
[----:B0-----:R-:W-:-:S05]  /*0890*/  IMAD.WIDE R2, R15, 0x4, R2 ;  /* 0x000000040f027825 */ /* 0x001fca00078e0202 */
[----:B------:R-:W-:Y:S01]  /*08a0*/  STG.E desc[UR6][R2.64], R25 ;  /* 0x0000001902007986 */ /* 0x000fe2000c101906 */
[----:B------:R-:W-:Y:S05]  /*08b0*/  EXIT ;  /* 0x000000000000794d */ /* 0x000fea0003800000 */
.L_x_25:
        /* <DEDUP_REMOVED lines=12> */
.L_x_38:


//--------------------- .text._Z10gemvKernelPKfS0_Pfiii --------------------------
	.section	.text._Z10gemvKernelPKfS0_Pfiii,"ax",@progbits
	.align	128
        .global         _Z10gemvKernelPKfS0_Pfiii
        .type           _Z10gemvKernelPKfS0_Pfiii,@function
        .size           _Z10gemvKernelPKfS0_Pfiii,(.L_x_39 - _Z10gemvKernelPKfS0_Pfiii)
        .other          _Z10gemvKernelPKfS0_Pfiii,@"STO_CUDA_ENTRY STV_DEFAULT"
_Z10gemvKernelPKfS0_Pfiii:
.text._Z10gemvKernelPKfS0_Pfiii:
[----:B------:R-:W-:Y:S01]  /*0000*/  LDC R1, c[0x0][0x37c] ;  /* 0x0000df00ff017b82 */ /* 0x000fe20000000800 */
[----:B------:R-:W0:Y:S01]  /*0010*/  S2R R2, SR_CTAID.X ;  /* 0x0000000000027919 */ /* 0x000e220000002500 */
[----:B------:R-:W0:Y:S02]  /*0020*/  LDCU UR4, c[0x0][0x398] ;  /* 0x00007300ff0477ac */ /* 0x000e240008000800 */
[----:B0-----:R-:W-:-:S13]  /*0030*/  ISETP.GE.AND P0, PT, R2, UR4, PT ;  /* 0x0000000402007c0c */ /* 0x001fda000bf06270 */
[----:B------:R-:W-:Y:S05]  /*0040*/  @P0 EXIT ;  /* 0x000000000000094d */ /* 0x000fea0003800000 */
[----:B------:R-:W0:Y:S01]  /*0050*/  LDCU UR8, c[0x0][0x39c] ;  /* 0x00007380ff0877ac */ /* 0x000e220008000800 */
[----:B------:R-:W-:Y:S01]  /*0060*/  HFMA2 R4, -RZ, RZ, 0, 0 ;  /* 0x00000000ff047431 */ /* 0x000fe200000001ff */
[----:B------:R-:W1:Y:S01]  /*0070*/  LDCU.64 UR12, c[0x0][0x358] ;  /* 0x00006b00ff0c77ac */ /* 0x000e620008000a00 */
[----:B0-----:R-:W-:-:S09]  /*0080*/  UISETP.GE.AND UP0, UPT, UR8, 0x1, UPT ;  /* 0x000000010800788c */ /* 0x001fd2000bf06270 */
[----:B-1----:R-:W-:Y:S05]  /*0090*/  BRA.U !UP0, `(.L_x_26) ;  /* 0x0000000908747547 */ /* 0x002fea000b800000 */
[----:B------:R-:W0:Y:S01]  /*00a0*/  S2R R5, SR_TID.X ;  /* 0x0000000000057919 */ /* 0x000e220000002100 */
[----:B------:R-:W1:Y:S01]  /*00b0*/  S2UR UR6, SR_CgaCtaId ;  /* 0x00000000000679c3 */ /* 0x000e620000008800 */
[----:B------:R-:W-:Y:S01]  /*00c0*/  UIADD3 UR4, UPT, UPT, UR8, -0x1, URZ ;  /* 0xffffffff08047890 */ /* 0x000fe2000fffe0ff */
[----:B------:R-:W-:Y:S01]  /*00d0*/  IMAD.MOV.U32 R4, RZ, RZ, RZ ;  /* 0x000000ffff047224 */ /* 0x000fe200078e00ff */
[----:B------:R-:W-:Y:S02]  /*00e0*/  UISETP.GE.U32.AND UP0, UPT, UR8, 0x301, UPT ;  /* 0x000003010800788c */ /* 0x000fe4000bf06070 */
[----:B------:R-:W-:-:S03]  /*00f0*/  ULEA.HI UR5, UR4, 0x1, URZ, 0x18 ;  /* 0x0000000104057891 */ /* 0x000fc6000f8fc0ff */
[----:B------:R-:W-:Y:S02]  /*0100*/  UMOV UR4, 0x400 ;  /* 0x0000040000047882 */ /* 0x000fe40000000000 */
[----:B-1----:R-:W-:Y:S02]  /*0110*/  ULEA UR4, UR6, UR4, 0x18 ;  /* 0x0000000406047291 */ /* 0x002fe4000f8ec0ff */
[----:B------:R-:W-:-:S04]  /*0120*/  ULOP3.LUT UR6, UR5, 0x3, URZ, 0xc0, !UPT ;  /* 0x0000000305067892 */ /* 0x000fc8000f8ec0ff */
[----:B0-----:R-:W-:Y:S01]  /*0130*/  LEA R3, R5, UR4, 0x2 ;  /* 0x0000000405037c11 */ /* 0x001fe2000f8e10ff */
[----:B------:R-:W-:Y:S01]  /*0140*/  UMOV UR4, URZ ;  /* 0x000000ff00047c82 */ /* 0x000fe20008000000 */
[----:B------:R-:W-:Y:S06]  /*0150*/  BRA.U !UP0, `(.L_x_27) ;  /* 0x0000000508987547 */ /* 0x000fec000b800000 */
[----:B------:R-:W0:Y:S01]  /*0160*/  LDC.64 R8, c[0x0][0x388] ;  /* 0x0000e200ff087b82 */ /* 0x000e220000000a00 */
[C---:B------:R-:W-:Y:S01]  /*0170*/  ISETP.GE.AND P1, PT, R5.reuse, UR8, PT ;  /* 0x0000000805007c0c */ /* 0x040fe2000bf26270 */
[----:B------:R-:W1:Y:S01]  /*0180*/  LDCU.64 UR10, c[0x0][0x380] ;  /* 0x00007000ff0a77ac */ /* 0x000e620008000a00 */
[----:B------:R-:W2:Y:S01]  /*0190*/  LDCU UR9, c[0x0][0x3a0] ;  /* 0x00007400ff0977ac */ /* 0x000ea20008000800 */
[----:B0-----:R-:W-:-:S10]  /*01a0*/  IMAD.WIDE.U32 R8, R5, 0x4, R8 ;  /* 0x0000000405087825 */ /* 0x001fd400078e0008 */
[----:B------:R-:W3:Y:S01]  /*01b0*/  @!P1 LDG.E R4, desc[UR12][R8.64] ;  /* 0x0000000c08049981 */ /* 0x000ee2000c1e1900 */
[----:B-1----:R-:W-:Y:S01]  /*01c0*/  UIADD3 UR4, UP0, UPT, UR10, 0x800, URZ ;  /* 0x000008000a047890 */ /* 0x002fe2000ff1e0ff */
[----:B--2---:R-:W-:Y:S01]  /*01d0*/  IMAD R13, R2, UR9, R5 ;  /* 0x00000009020d7c24 */ /* 0x004fe2000f8e0205 */
[----:B------:R-:W-:Y:S02]  /*01e0*/  IADD3 R0, PT, PT, R5, 0x100, RZ ;  /* 0x0000010005007810 */ /* 0x000fe40007ffe0ff */
[----:B------:R-:W-:Y:S02]  /*01f0*/  UIADD3.X UR7, UPT, UPT, URZ, UR11, URZ, UP0, !UPT ;  /* 0x0000000bff077290 */ /* 0x000fe400087fe4ff */
[----:B------:R-:W-:Y:S01]  /*0200*/  IMAD.U32 R6, RZ, RZ, UR4 ;  /* 0x00000004ff067e24 */ /* 0x000fe2000f8e00ff */
[----:B------:R-:W-:-:S03]  /*0210*/  ISETP.GE.AND P2, PT, R0, UR8, PT ;  /* 0x0000000800007c0c */ /* 0x000fc6000bf46270 */
[----:B------:R-:W-:-:S03]  /*0220*/  MOV R7, UR7 ;  /* 0x0000000700077c02 */ /* 0x000fc60008000f00 */
[----:B------:R-:W-:Y:S01]  /*0230*/  IMAD.WIDE R10, R13, 0x4, R6 ;  /* 0x000000040d0a7825 */ /* 0x000fe200078e0206 */
[----:B---3--:R0:W-:Y:S01]  /*0240*/  @!P1 STS [R3], R4 ;  /* 0x0000000403009388 */ /* 0x0081e20000000800 */
[----:B------:R-:W-:Y:S06]  /*0250*/  BAR.SYNC.DEFER_BLOCKING 0x0 ;  /* 0x0000000000007b1d */ /* 0x000fec0000010000 */
[----:B------:R-:W1:Y:S04]  /*0260*/  @!P1 LDS R15, [R3] ;  /* 0x00000000030f9984 */ /* 0x000e680000000800 */
[----:B------:R-:W1:Y:S01]  /*0270*/  @!P1 LDG.E R0, desc[UR12][R10.64+-0x800] ;  /* 0xfff8000c0a009981 */ /* 0x000e62000c1e1900 */
[----:B------:R-:W-:Y:S06]  /*0280*/  BAR.SYNC.DEFER_BLOCKING 0x0 ;  /* 0x0000000000007b1d */ /* 0x000fec0000010000 */
[----:B------:R-:W2:Y:S01]  /*0290*/  @!P2 LDG.E R12, desc[UR12][R8.64+0x400] ;  /* 0x0004000c080ca981 */ /* 0x000ea2000c1e1900 */
[----:B------:R-:W-:-:S05]  /*02a0*/  VIADD R14, R5, 0x200 ;  /* 0x00000200050e7836 */ /* 0x000fca0000000000 */
[----:B------:R-:W-:Y:S01]  /*02b0*/  ISETP.GE.AND P3, PT, R14, UR8, PT ;  /* 0x000000080e007c0c */ /* 0x000fe2000bf66270 */
[----:B--2---:R-:W-:Y:S01]  /*02c0*/  @!P2 STS [R3], R12 ;  /* 0x0000000c0300a388 */ /* 0x004fe20000000800 */
[----:B------:R-:W-:Y:S06]  /*02d0*/  BAR.SYNC.DEFER_BLOCKING 0x0 ;  /* 0x0000000000007b1d */ /* 0x000fec0000010000 */
[----:B------:R-:W2:Y:S04]  /*02e0*/  @!P2 LDG.E R17, desc[UR12][R10.64+-0x400] ;  /* 0xfffc000c0a11a981 */ /* 0x000ea8000c1e1900 */
[----:B------:R-:W2:Y:S01]  /*02f0*/  @!P2 LDS R14, [R3] ;  /* 0x00000000030ea984 */ /* 0x000ea20000000800 */
[----:B------:R-:W-:Y:S06]  /*0300*/  BAR.SYNC.DEFER_BLOCKING 0x0 ;  /* 0x0000000000007b1d */ /* 0x000fec0000010000 */
[----:B------:R-:W3:Y:S01]  /*0310*/  @!P3 LDG.E R16, desc[UR12][R8.64+0x800] ;  /* 0x0008000c0810b981 */ /* 0x000ee2000c1e1900 */
[----:B0-----:R-:W-:-:S04]  /*0320*/  IADD3 R4, PT, PT, R5, 0x300, RZ ;  /* 0x0000030005047810 */ /* 0x001fc80007ffe0ff */
[----:B------:R-:W-:Y:S01]  /*0330*/  ISETP.GE.AND P0, PT, R4, UR8, PT ;  /* 0x0000000804007c0c */ /* 0x000fe2000bf06270 */
[----:B---3--:R-:W-:Y:S01]  /*0340*/  @!P3 STS [R3], R16 ;  /* 0x000000100300b388 */ /* 0x008fe20000000800 */
[----:B------:R-:W-:Y:S06]  /*0350*/  BAR.SYNC.DEFER_BLOCKING 0x0 ;  /* 0x0000000000007b1d */ /* 0x000fec0000010000 */
[----:B------:R-:W3:Y:S04]  /*0360*/  @!P3 LDG.E R19, desc[UR12][R10.64] ;  /* 0x0000000c0a13b981 */ /* 0x000ee8000c1e1900 */
[----:B------:R-:W3:Y:S01]  /*0370*/  @!P3 LDS R12, [R3] ;  /* 0x00000000030cb984 */ /* 0x000ee20000000800 */
[----:B------:R-:W-:Y:S06]  /*0380*/  BAR.SYNC.DEFER_BLOCKING 0x0 ;  /* 0x0000000000007b1d */ /* 0x000fec0000010000 */
[----:B------:R-:W4:Y:S04]  /*0390*/  @!P0 LDG.E R18, desc[UR12][R8.64+0xc00] ;  /* 0x000c000c08128981 */ /* 0x000f28000c1e1900 */
[----:B----4-:R-:W-:Y:S01]  /*03a0*/  @!P0 STS [R3], R18 ;  /* 0x0000001203008388 */ /* 0x010fe20000000800 */
[----:B------:R-:W-:Y:S06]  /*03b0*/  BAR.SYNC.DEFER_BLOCKING 0x0 ;  /* 0x0000000000007b1d */ /* 0x000fec0000010000 */
[----:B------:R-:W4:Y:S01]  /*03c0*/  @!P0 LDG.E R21, desc[UR12][R10.64+0x400] ;  /* 0x0004000c0a158981 */ /* 0x000f22000c1e1900 */
[----:B------:R-:W-:Y:S01]  /*03d0*/  ULOP3.LUT UR4, UR5, 0x1fffffc, URZ, 0xc0, !UPT ;  /* 0x01fffffc05047892 */ /* 0x000fe2000f8ec0ff */
[----:B------:R-:W-:-:S02]  /*03e0*/  IMAD.MOV.U32 R4, RZ, RZ, RZ ;  /* 0x000000ffff047224 */ /* 0x000fc400078e00ff */
[----:B-1----:R-:W-:Y:S01]  /*03f0*/  @!P1 FFMA R4, R0, R15, RZ ;  /* 0x0000000f00049223 */ /* 0x002fe200000000ff */
[----:B------:R-:W4:Y:S01]  /*0400*/  @!P0 LDS R20, [R3] ;  /* 0x0000000003148984 */ /* 0x000f220000000800 */
[----:B------:R-:W-:Y:S01]  /*0410*/  UIADD3 UR4, UPT, UPT, -UR4, 0x4, URZ ;  /* 0x0000000404047890 */ /* 0x000fe2000fffe1ff */
[----:B------:R-:W-:Y:S03]  /*0420*/  BAR.SYNC.DEFER_BLOCKING 0x0 ;  /* 0x0000000000007b1d */ /* 0x000fe60000010000 */
[----:B------:R-:W-:Y:S01]  /*0430*/  UISETP.NE.AND UP0, UPT, UR4, URZ, UPT ;  /* 0x000000ff0400728c */ /* 0x000fe2000bf05270 */
[----:B--2---:R-:W-:Y:S01]  /*0440*/  @!P2 FFMA R4, R17, R14, R4 ;  /* 0x0000000e1104a223 */ /* 0x004fe20000000004 */
[----:B------:R-:W-:-:S03]  /*0450*/  IADD3 R8, P1, PT, R8, 0x1800, RZ ;  /* 0x0000180008087810 */ /* 0x000fc60007f3e0ff */
[----:B---3--:R-:W-:Y:S01]  /*0460*/  @!P3 FFMA R4, R19, R12, R4 ;  /* 0x0000000c1304b223 */ /* 0x008fe20000000004 */
[----:B------:R-:W-:Y:S01]  /*0470*/  IADD3.X R9, PT, PT, RZ, R9, RZ, P1, !PT ;  /* 0x00000009ff097210 */ /* 0x000fe20000ffe4ff */
[----:B------:R-:W-:Y:S02]  /*0480*/  UMOV UR5, 0x600 ;  /* 0x0000060000057882 */ /* 0x000fe40000000000 */
[----:B----4-:R-:W-:Y:S01]  /*0490*/  @!P0 FFMA R4, R21, R20, R4 ;  /* 0x0000001415048223 */ /* 0x010fe20000000004 */
[----:B------:R-:W-:Y:S06]  /*04a0*/  BRA.U !UP0, `(.L_x_28) ;  /* 0x0000000108c07547 */ /* 0x000fec000b800000 */
[----:B------:R-:W-:Y:S01]  /*04b0*/  IADD3 R13, PT, PT, R13, 0x400, RZ ;  /* 0x000004000d0d7810 */ /* 0x000fe20007ffe0ff */
[----:B------:R-:W-:Y:S01]  /*04c0*/  VIADD R22, R5, 0x400 ;  /* 0x0000040005167836 */ /* 0x000fe20000000000 */
[----:B------:R-:W0:Y:S01]  /*04d0*/  LDCU UR8, c[0x0][0x39c] ;  /* 0x00007380ff0877ac */ /* 0x000e220008000800 */
[----:B------:R-:W-:-:S05]  /*04e0*/  NOP ;  /* 0x0000000000007918 */ /* 0x000fca0000000000 */
.L_x_29:
[----:B0-----:R-:W-:-:S13]  /*04f0*/  ISETP.GE.AND P2, PT, R22, UR8, PT ;  /* 0x0000000816007c0c */ /* 0x001fda000bf46270 */
[----:B------:R-:W2:Y:S01]  /*0500*/  @!P2 LDG.E R12, desc[UR12][R8.64+-0x800] ;  /* 0xfff8000c080ca981 */ /* 0x000ea2000c1e1900 */
[----:B------:R-:W-:Y:S01]  /*0510*/  IMAD.WIDE R10, R13, 0x4, R6 ;  /* 0x000000040d0a7825 */ /* 0x000fe200078e0206 */
[----:B------:R-:W-:-:S04]  /*0520*/  IADD3 R0, PT, PT, R22, 0x100, RZ ;  /* 0x0000010016007810 */ /* 0x000fc80007ffe0ff */
[----:B------:R-:W-:Y:S01]  /*0530*/  ISETP.GE.AND P3, PT, R0, UR8, PT ;  /* 0x0000000800007c0c */ /* 0x000fe2000bf66270 */
[----:B--2---:R0:W-:Y:S01]  /*0540*/  @!P2 STS [R3], R12 ;  /* 0x0000000c0300a388 */ /* 0x0041e20000000800 */
[----:B------:R-:W-:Y:S06]  /*0550*/  BAR.SYNC.DEFER_BLOCKING 0x0 ;  /* 0x0000000000007b1d */ /* 0x000fec0000010000 */
[----:B------:R-:W1:Y:S04]  /*0560*/  @!P2 LDS R20, [R3] ;  /* 0x000000000314a984 */ /* 0x000e680000000800 */
[----:B------:R-:W1:Y:S01]  /*0570*/  @!P2 LDG.E R21, desc[UR12][R10.64+-0x800] ;  /* 0xfff8000c0a15a981 */ /* 0x000e62000c1e1900 */
[----:B------:R-:W-:Y:S06]  /*0580*/  BAR.SYNC.DEFER_BLOCKING 0x0 ;  /* 0x0000000000007b1d */ /* 0x000fec0000010000 */
[----:B------:R-:W2:Y:S01]  /*0590*/  @!P3 LDG.E R0, desc[UR12][R8.64+-0x400] ;  /* 0xfffc000c0800b981 */ /* 0x000ea2000c1e1900 */
[----:B------:R-:W-:-:S04]  /*05a0*/  IADD3 R14, PT, PT, R22, 0x200, RZ ;  /* 0x00000200160e7810 */ /* 0x000fc80007ffe0ff */
[----:B------:R-:W-:Y:S01]  /*05b0*/  ISETP.GE.AND P1, PT, R14, UR8, PT ;  /* 0x000000080e007c0c */ /* 0x000fe2000bf26270 */
[----:B--2---:R-:W-:Y:S01]  /*05c0*/  @!P3 STS [R3], R0 ;  /* 0x000000000300b388 */ /* 0x004fe20000000800 */
[----:B------:R-:W-:Y:S06]  /*05d0*/  BAR.SYNC.DEFER_BLOCKING 0x0 ;  /* 0x0000000000007b1d */ /* 0x000fec0000010000 */
[----:B------:R-:W2:Y:S04]  /*05e0*/  @!P3 LDG.E R19, desc[UR12][R10.64+-0x400] ;  /* 0xfffc000c0a13b981 */ /* 0x000ea8000c1e1900 */
[----:B------:R-:W2:Y:S01]  /*05f0*/  @!P3 LDS R18, [R3] ;  /* 0x000000000312b984 */ /* 0x000ea20000000800 */
[----:B------:R-:W-:Y:S06]  /*0600*/  BAR.SYNC.DEFER_BLOCKING 0x0 ;  /* 0x0000000000007b1d */ /* 0x000fec0000010000 */
[----:B------:R-:W3:Y:S01]  /*0610*/  @!P1 LDG.E R16, desc[UR12][R8.64] ;  /* 0x0000000c08109981 */ /* 0x000ee2000c1e1900 */
[----:B0-----:R-:W-:-:S05]  /*0620*/  VIADD R12, R22, 0x300 ;  /* 0x00000300160c7836 */ /* 0x001fca0000000000 */
        /* <DEDUP_REMOVED lines=10> */
[----:B------:R-:W-:Y:S01]  /*06d0*/  UIADD3 UR4, UPT, UPT, UR4, 0x4, URZ ;  /* 0x0000000404047890 */ /* 0x000fe2000fffe0ff */
[----:B-1----:R-:W-:Y:S01]  /*06e0*/  @!P2 FFMA R4, R21, R20, R4 ;  /* 0x000000141504a223 */ /* 0x002fe20000000004 */
[----:B------:R-:W-:Y:S01]  /*06f0*/  IADD3 R8, P2, PT, R8, 0x1000, RZ ;  /* 0x0000100008087810 */ /* 0x000fe20007f5e0ff */
[----:B------:R-:W4:Y:S01]  /*0700*/  @!P0 LDS R0, [R3] ;  /* 0x0000000003008984 */ /* 0x000f220000000800 */
[----:B------:R-:W-:Y:S01]  /*0710*/  UISETP.NE.AND UP0, UPT, UR4, URZ, UPT ;  /* 0x000000ff0400728c */ /* 0x000fe2000bf05270 */
[----:B--2---:R-:W-:Y:S01]  /*0720*/  @!P3 FFMA R4, R19, R18, R4 ;  /* 0x000000121304b223 */ /* 0x004fe20000000004 */
[----:B------:R-:W-:Y:S01]  /*0730*/  IADD3.X R9, PT, PT, RZ, R9, RZ, P2, !PT ;  /* 0x00000009ff097210 */ /* 0x000fe200017fe4ff */
[----:B------:R-:W-:Y:S01]  /*0740*/  VIADD R22, R22, 0x400 ;  /* 0x0000040016167836 */ /* 0x000fe20000000000 */
[----:B------:R-:W-:Y:S01]  /*0750*/  IADD3 R13, PT, PT, R13, 0x400, RZ ;  /* 0x000004000d0d7810 */ /* 0x000fe20007ffe0ff */
[----:B---3--:R-:W-:Y:S01]  /*0760*/  @!P1 FFMA R4, R17, R14, R4 ;  /* 0x0000000e11049223 */ /* 0x008fe20000000004 */
[----:B------:R-:W-:Y:S01]  /*0770*/  UIADD3 UR5, UPT, UPT, UR5, 0x400, URZ ;  /* 0x0000040005057890 */ /* 0x000fe2000fffe0ff */
[----:B------:R-:W-:Y:S02]  /*0780*/  BAR.SYNC.DEFER_BLOCKING 0x0 ;  /* 0x0000000000007b1d */ /* 0x000fe40000010000 */
[----:B----4-:R-:W-:-:S04]  /*0790*/  @!P0 FFMA R4, R15, R0, R4 ;  /* 0x000000000f048223 */ /* 0x010fc80000000004 */
[----:B------:R-:W-:Y:S05]  /*07a0*/  BRA.U UP0, `(.L_x_29) ;  /* 0xfffffffd00507547 */ /* 0x000fea000b83ffff */
.L_x_28:
[----:B------:R-:W-:-:S12]  /*07b0*/  UIADD3 UR4, UPT, UPT, UR5, -0x200, URZ ;  /* 0xfffffe0005047890 */ /* 0x000fd8000fffe0ff */
.L_x_27:
[----:B------:R-:W-:-:S09]  /*07c0*/  UISETP.NE.AND UP0, UPT, UR6, URZ, UPT ;  /* 0x000000ff0600728c */ /* 0x000fd2000bf05270 */
[----:B------:R-:W-:Y:S05]  /*07d0*/  BRA.U !UP0, `(.L_x_26) ;  /* 0x0000000108a47547 */ /* 0x000fea000b800000 */
[----:B------:R-:W0:Y:S01]  /*07e0*/  LDC.64 R8, c[0x0][0x388] ;  /* 0x0000e200ff087b82 */ /* 0x000e220000000a00 */
[----:B------:R-:W-:Y:S01]  /*07f0*/  IADD3 R13, PT, PT, R5, UR4, RZ ;  /* 0x00000004050d7c10 */ /* 0x000fe2000fffe0ff */
[----:B------:R-:W1:Y:S03]  /*0800*/  LDCU UR4, c[0x0][0x3a0] ;  /* 0x00007400ff0477ac */ /* 0x000e660008000800 */
[----:B------:R-:W-:-:S13]  /*0810*/  ISETP.GE.AND P0, PT, R13, UR8, PT ;  /* 0x000000080d007c0c */ /* 0x000fda000bf06270 */
[----:B------:R-:W2:Y:S01]  /*0820*/  @!P0 LDC.64 R6, c[0x0][0x380] ;  /* 0x0000e000ff068b82 */ /* 0x000ea20000000a00 */
[----:B0-----:R-:W-:-:S05]  /*0830*/  IMAD.WIDE.U32 R8, R13, 0x4, R8 ;  /* 0x000000040d087825 */ /* 0x001fca00078e0008 */
[----:B------:R-:W3:Y:S01]  /*0840*/  @!P0 LDG.E R0, desc[UR12][R8.64] ;  /* 0x0000000c08008981 */ /* 0x000ee2000c1e1900 */
[----:B-1----:R-:W-:-:S04]  /*0850*/  IMAD R15, R2, UR4, R13 ;  /* 0x00000004020f7c24 */ /* 0x002fc8000f8e020d */
[----:B--2---:R-:W-:Y:S01]  /*0860*/  @!P0 IMAD.WIDE R6, R15, 0x4, R6 ;  /* 0x000000040f068825 */ /* 0x004fe200078e0206 */
[----:B---3--:R-:W-:Y:S01]  /*0870*/  @!P0 STS [R3], R0 ;  /* 0x0000000003008388 */ /* 0x008fe20000000800 */
[----:B------:R-:W-:Y:S06]  /*0880*/  BAR.SYNC.DEFER_BLOCKING 0x0 ;  /* 0x0000000000007b1d */ /* 0x000fec0000010000 */
[----:B------:R-:W2:Y:S01]  /*0890*/  @!P0 LDG.E R7, desc[UR12][R6.64] ;  /* 0x0000000c06078981 */ /* 0x000ea2000c1e1900 */
[----:B------:R-:W-:Y:S01]  /*08a0*/  UIADD3 UR6, UPT, UPT, -UR6, 0x1, URZ ;  /* 0x0000000106067890 */ /* 0x000fe2000fffe1ff */
[----:B------:R-:W-:-:S02]  /*08b0*/  IADD3 R11, P1, PT, R8, 0x400, RZ ;  /* 0x00000400080b7810 */ /* 0x000fc40007f3e0ff */
[----:B------:R-:W2:Y:S01]  /*08c0*/  @!P0 LDS R5, [R3] ;  /* 0x0000000003058984 */ /* 0x000ea20000000800 */
[----:B------:R-:W-:Y:S01]  /*08d0*/  UISETP.NE.AND UP0, UPT, UR6, URZ, UPT ;  /* 0x000000ff0600728c */ /* 0x000fe2000bf05270 */
[----:B------:R-:W-:Y:S01]  /*08e0*/  IADD3.X R9, PT, PT, RZ, R9, RZ, P1, !PT ;  /* 0x00000009ff097210 */ /* 0x000fe20000ffe4ff */
[----:B------:R-:W-:Y:S01]  /*08f0*/  BAR.SYNC.DEFER_BLOCKING 0x0 ;  /* 0x0000000000007b1d */ /* 0x000fe20000010000 */
[----:B--2---:R-:W-:-:S06]  /*0900*/  @!P0 FFMA R4, R7, R5, R4 ;  /* 0x0000000507048223 */ /* 0x004fcc0000000004 */
[----:B------:R-:W-:Y:S05]  /*0910*/  BRA.U !UP0, `(.L_x_26) ;  /* 0x0000000108547547 */ /* 0x000fea000b800000 */
[----:B------:R-:W-:Y:S01]  /*0920*/  VIADD R5, R15, 0x100 ;  /* 0x000001000f057836 */ /* 0x000fe20000000000 */
[----:B------:R-:W-:Y:S01]  /*0930*/  IADD3 R10, PT, PT, R13, 0x100, RZ ;  /* 0x000001000d0a7810 */ /* 0x000fe20007ffe0ff */
[----:B------:R-:W0:Y:S06]  /*0940*/  LDCU UR4, c[0x0][0x39c] ;  /* 0x00007380ff0477ac */ /* 0x000e2c0008000800 */
.L_x_30:
[----:B0-----:R-:W-:-:S13]  /*0950*/  ISETP.GE.AND P0, PT, R10, UR4, PT ;  /* 0x000000040a007c0c */ /* 0x001fda000bf06270 */
[----:B------:R-:W-:Y:S01]  /*0960*/  @!P0 MOV R8, R11 ;  /* 0x0000000b00088202 */ /* 0x000fe20000000f00 */
[----:B------:R-:W0:Y:S05]  /*0970*/  @!P0 LDC.64 R6, c[0x0][0x380] ;  /* 0x0000e000ff068b82 */ /* 0x000e2a0000000a00 */
[----:B------:R-:W2:Y:S01]  /*0980*/  @!P0 LDG.E R8, desc[UR12][R8.64] ;  /* 0x0000000c08088981 */ /* 0x000ea2000c1e1900 */
[----:B0-----:R-:W-:-:S03]  /*0990*/  @!P0 IMAD.WIDE R6, R5, 0x4, R6 ;  /* 0x0000000405068825 */ /* 0x001fc600078e0206 */
[----:B--2---:R-:W-:Y:S01]  /*09a0*/  @!P0 STS [R3], R8 ;  /* 0x0000000803008388 */ /* 0x004fe20000000800 */
[----:B------:R-:W-:Y:S06]  /*09b0*/  BAR.SYNC.DEFER_BLOCKING 0x0 ;  /* 0x0000000000007b1d */ /* 0x000fec0000010000 */
[----:B------:R-:W2:Y:S01]  /*09c0*/  @!P0 LDG.E R7, desc[UR12][R6.64] ;  /* 0x0000000c06078981 */ /* 0x000ea2000c1e1900 */
[----:B------:R-:W-:Y:S01]  /*09d0*/  UIADD3 UR6, UPT, UPT, UR6, 0x1, URZ ;  /* 0x0000000106067890 */ /* 0x000fe2000fffe0ff */
[----:B------:R-:W-:Y:S01]  /*09e0*/  IADD3 R11, P1, PT, R11, 0x400, RZ ;  /* 0x000004000b0b7810 */ /* 0x000fe20007f3e0ff */
[----:B------:R-:W-:Y:S01]  /*09f0*/  VIADD R10, R10, 0x100 ;  /* 0x000001000a0a7836 */ /* 0x000fe20000000000 */
[----:B------:R-:W2:Y:S01]  /*0a00*/  @!P0 LDS R0, [R3] ;  /* 0x0000000003008984 */ /* 0x000ea20000000800 */
[----:B------:R-:W-:Y:S01]  /*0a10*/  UISETP.NE.AND UP0, UPT, UR6, URZ, UPT ;  /* 0x000000ff0600728c */ /* 0x000fe2000bf05270 */
[----:B------:R-:W-:-:S02]  /*0a20*/  IADD3.X R9, PT, PT, RZ, R9, RZ, P1, !PT ;  /* 0x00000009ff097210 */ /* 0x000fc40000ffe4ff */
[----:B------:R-:W-:Y:S01]  /*0a30*/  IADD3 R5, PT, PT, R5, 0x100, RZ ;  /* 0x0000010005057810 */ /* 0x000fe20007ffe0ff */
[----:B------:R-:W-:Y:S01]  /*0a40*/  BAR.SYNC.DEFER_BLOCKING 0x0 ;  /* 0x0000000000007b1d */ /* 0x000fe20000010000 */
[----:B--2---:R-:W-:-:S05]  /*0a50*/  @!P0 FFMA R4, R7, R0, R4 ;  /* 0x0000000007048223 */ /* 0x004fca0000000004 */
[----:B------:R-:W-:Y:S05]  /*0a60*/  BRA.U UP0, `(.L_x_30) ;  /* 0xfffffffd00b87547 */ /* 0x000fea000b83ffff */
.L_x_26:
[----:B------:R-:W0:Y:S01]  /*0a70*/  SHFL.DOWN PT, R3, R4, 0x10, 0x1f ;  /* 0x0a001f0004037f89 */ /* 0x000e2200000e0000 */
[----:B------:R-:W1:Y:S01]  /*0a80*/  S2R R7, SR_TID.X ;  /* 0x0000000000077919 */ /* 0x000e620000002100 */
[----:B0-----:R-:W-:-:S05]  /*0a90*/  FADD R3, R3, R4 ;  /* 0x0000000403037221 */ /* 0x001fca0000000000 */
[----:B------:R-:W0:Y:S01]  /*0aa0*/  SHFL.DOWN PT, R0, R3, 0x8, 0x1f ;  /* 0x09001f0003007f89 */ /* 0x000e2200000e0000 */
[----:B-1----:R-:W-:Y:S01]  /*0ab0*/  ISETP.NE.AND P0, PT, R7, RZ, PT ;  /* 0x000000ff0700720c */ /* 0x002fe20003f05270 */
[----:B0-----:R-:W-:-:S05]  /*0ac0*/  FADD R0, R3, R0 ;  /* 0x0000000003007221 */ /* 0x001fca0000000000 */
[----:B------:R-:W0:Y:S02]  /*0ad0*/  SHFL.DOWN PT, R5, R0, 0x4, 0x1f ;  /* 0x08801f0000057f89 */ /* 0x000e2400000e0000 */
[----:B0-----:R-:W-:-:S05]  /*0ae0*/  FADD R5, R0, R5 ;  /* 0x0000000500057221 */ /* 0x001fca0000000000 */
[----:B------:R-:W0:Y:S02]  /*0af0*/  SHFL.DOWN PT, R6, R5, 0x2, 0x1f ;  /* 0x08401f0005067f89 */ /* 0x000e2400000e0000 */
[----:B0-----:R-:W-:-:S05]  /*0b00*/  FADD R6, R5, R6 ;  /* 0x0000000605067221 */ /* 0x001fca0000000000 */
[----:B------:R0:W1:Y:S01]  /*0b10*/  SHFL.DOWN PT, R7, R6, 0x1, 0x1f ;  /* 0x08201f0006077f89 */ /* 0x00006200000e0000 */
[----:B------:R-:W-:Y:S05]  /*0b20*/  @P0 EXIT ;  /* 0x000000000000094d */ /* 0x000fea0003800000 */
[----:B------:R-:W2:Y:S01]  /*0b30*/  LDC.64 R4, c[0x0][0x390] ;  /* 0x0000e400ff047b82 */ /* 0x000ea20000000a00 */
[----:B-1----:R-:W-:Y:S01]  /*0b40*/  FADD R7, R6, R7 ;  /* 0x0000000706077221 */ /* 0x002fe20000000000 */
[----:B--2---:R-:W-:-:S05]  /*0b50*/  IMAD.WIDE.U32 R2, R2, 0x4, R4 ;  /* 0x0000000402027825 */ /* 0x004fca00078e0004 */
[----:B------:R-:W-:Y:S01]  /*0b60*/  STG.E desc[UR12][R2.64], R7 ;  /* 0x0000000702007986 */ /* 0x000fe2000c10190c */
[----:B------:R-:W-:Y:S05]  /*0b70*/  EXIT ;  /* 0x000000000000794d */ /* 0x000fea0003800000 */
.L_x_31:
        /* <DEDUP_REMOVED lines=16> */
.L_x_39:


//--------------------- .nv.shared.reserved.0     --------------------------
	.section	.nv.shared.reserved.0,"aw",@nobits
	.weak		__nv_reservedSMEM_offset_0_alias
	.size		__nv_reservedSMEM_offset_0_alias, 0, 64
	.other		__nv_reservedSMEM_offset_0_alias,@"STO_CUDA_RESERVED_SHARED STV_DEFAULT"
__nv_reservedSMEM_offset_0_alias:
	.zero		0
	.zero		64


//--------------------- .nv.shared._Z9gemmTiledPKfS0_Pfiiiiii --------------------------
	.section	.nv.shared._Z9gemmTiledPKfS0_Pfiiiiii,"aw",@nobits
	.sectionflags	@""
	.align	4
.nv.shared._Z9gemmTiledPKfS0_Pfiiiiii:
	.zero		3072


//--------------------- .nv.shared._Z10gemvKernelPKfS0_Pfiii --------------------------
	.section	.nv.shared._Z10gemvKernelPKfS0_Pfiii,"aw",@nobits
	.sectionflags	@""
	.align	4
.nv.shared._Z10gemvKernelPKfS0_Pfiii:
	.zero		2048


//--------------------- .nv.constant0._Z8ewKernelIL2EW3EEvPKfS2_Pfiii --------------------------
	.section	.nv.constant0._Z8ewKernelIL2EW3EEvPKfS2_Pfiii,"a",@progbits
	.sectionflags	@""
	.align	4
.nv.constant0._Z8ewKernelIL2EW3EEvPKfS2_Pfiii:
	.zero		932


//--------------------- .nv.constant0._Z8ewKernelIL2EW2EEvPKfS2_Pfiii --------------------------
	.section	.nv.constant0._Z8ewKernelIL2EW2EEvPKfS2_Pfiii,"a",@progbits
	.sectionflags	@""
	.align	4
.nv.constant0._Z8ewKernelIL2EW2EEvPKfS2_Pfiii:
	.zero		932


//--------------------- .nv.constant0._Z8ewKernelIL2EW1EEvPKfS2_Pfiii --------------------------
	.section	.nv.constant0._Z8ewKernelIL2EW1EEvPKfS2_Pfiii,"a",@progbits
	.sectionflags	@""
	.align	4
.nv.constant0._Z8ewKernelIL2EW1EEvPKfS2_Pfiii:
	.zero		932


//--------------------- .nv.constant0._Z8ewKernelIL2EW0EEvPKfS2_Pfiii --------------------------
	.section	.nv.constant0._Z8ewKernelIL2EW0EEvPKfS2_Pfiii,"a",@progbits
	.sectionflags	@""
	.align	4
.nv.constant0._Z8ewKernelIL2EW0EEvPKfS2_Pfiii:
	.zero		932


//--------------------- .nv.constant0._Z9gemmTiledPKfS0_Pfiiiiii --------------------------
	.section	.nv.constant0._Z9gemmTiledPKfS0_Pfiiiiii,"a",@progbits
	.sectionflags	@""
	.align	4
.nv.constant0._Z9gemmTiledPKfS0_Pfiiiiii:
	.zero		944


//--------------------- .nv.constant0._Z9gemmNaivePKfS0_Pfiiiiii --------------------------
	.section	.nv.constant0._Z9gemmNaivePKfS0_Pfiiiiii,"a",@progbits
	.sectionflags	@""
	.align	4
.nv.constant0._Z9gemmNaivePKfS0_Pfiiiiii:
	.zero		944


//--------------------- .nv.constant0._Z10gemvKernelPKfS0_Pfiii --------------------------
	.section	.nv.constant0._Z10gemvKernelPKfS0_Pfiii,"a",@progbits
	.sectionflags	@""
	.align	4
.nv.constant0._Z10gemvKernelPKfS0_Pfiii:
	.zero		932


//--------------------- SYMBOLS --------------------------

	.type		.nv.reservedSmem.offset0,@object
	.size		.nv.reservedSmem.offset0,0x4
	.type		.nv.reservedSmem.cap,@object
	.size		.nv.reservedSmem.cap,0x4
